	.target	sm_90a

	.elftype	@"ET_EXEC"


//--------------------- .note.nv.tkinfo           --------------------------
	.section	.note.nv.tkinfo,"",@"SHT_NOTE"
	.sectionflags	@"SHF_NOTE_NV_TKINFO"
	.tkinfo
        /*0018*/ 	.word	0x00000002
        /*0030*/ 	.string	""
        /*0030*/ 	.string	"ptxas"
        /*0030*/ 	.string	"Cuda compilation tools, release 13.0, V13.0.88"
        /*0030*/ 	.string	"Build cuda_13.0.r13.0/compiler.36424714_0"
        /*0030*/ 	.string	"-arch sm_90a -m 64 "



//--------------------- .note.nv.cuinfo           --------------------------
	.section	.note.nv.cuinfo,"",@"SHT_NOTE"
	.sectionflags	@"SHF_NOTE_NV_CUINFO"
        /*0018*/ 	.short	0x0002
        /*001a*/ 	.short	0x005a
        /*001c*/ 	.short	0x0082
	.zero		2


//--------------------- .nv.info                  --------------------------
	.section	.nv.info,"",@"SHT_CUDA_INFO"
	.align	4


	//----- nvinfo : EIATTR_REGCOUNT
	.align		4
        /*0000*/ 	.byte	0x04, 0x2f
        /*0002*/ 	.short	(.L_12 - .L_11)
	.align		4
.L_11:
        /*0004*/ 	.word	index@(_ZN7cutlass13device_kernelIN5flash19enable_sm80_to_sm89INS1_16FlashAttnFwdSm80INS1_25CollectiveMainloopFwdSm80ILi4ELi1ELb0EN4cute5tupleIJNS5_1CILi128EEENS7_ILi64EEES8_EEELi128ENS_10bfloat16_tEfNS_4arch4Sm80ELb1ELb0ELb1ELb1ELb1ELb1ELb1ELb0EEENS1_21CollectiveEpilogueFwdINS6_IJS8_S8_S9_EEENS6_IJNS7_ILi1EEESH_SH_EEESB_SD_Li128ELb1ELb1ELb0ELb0EEENS1_19SingleTileSchedulerILb1ELb0ELb1ELi128EEEEEEEEEvNT_6ParamsE)
        /*0008*/ 	.word	0x00000004


	//----- nvinfo : EIATTR_FRAME_SIZE
	.align		4
.L_12:
        /*000c*/ 	.byte	0x04, 0x11
        /*000e*/ 	.short	(.L_14 - .L_13)
	.align		4
.L_13:
        /*0010*/ 	.word	index@(_ZN7cutlass13device_kernelIN5flash19enable_sm80_to_sm89INS1_16FlashAttnFwdSm80INS1_25CollectiveMainloopFwdSm80ILi4ELi1ELb0EN4cute5tupleIJNS5_1CILi128EEENS7_ILi64EEES8_EEELi128ENS_10bfloat16_tEfNS_4arch4Sm80ELb1ELb0ELb1ELb1ELb1ELb1ELb1ELb0EEENS1_21CollectiveEpilogueFwdINS6_IJS8_S8_S9_EEENS6_IJNS7_ILi1EEESH_SH_EEESB_SD_Li128ELb1ELb1ELb0ELb0EEENS1_19SingleTileSchedulerILb1ELb0ELb1ELi128EEEEEEEEEvNT_6ParamsE)
        /*0014*/ 	.word	0x00000000


	//----- nvinfo : EIATTR_REGCOUNT
	.align		4
.L_14:
        /*0018*/ 	.byte	0x04, 0x2f
        /*001a*/ 	.short	(.L_16 - .L_15)
	.align		4
.L_15:
        /*001c*/ 	.word	index@(_ZN7cutlass13device_kernelIN5flash19enable_sm80_to_sm89INS1_16FlashAttnFwdSm80INS1_25CollectiveMainloopFwdSm80ILi4ELi1ELb0EN4cute5tupleIJNS5_1CILi128EEENS7_ILi64EEES8_EEELi128ENS_10bfloat16_tEfNS_4arch4Sm80ELb1ELb0ELb1ELb1ELb1ELb0ELb1ELb0EEENS1_21CollectiveEpilogueFwdINS6_IJS8_S8_S9_EEENS6_IJNS7_ILi1EEESH_SH_EEESB_SD_Li128ELb1ELb1ELb0ELb0EEENS1_19SingleTileSchedulerILb1ELb0ELb1ELi128EEEEEEEEEvNT_6ParamsE)
        /*0020*/ 	.word	0x00000004


	//----- nvinfo : EIATTR_FRAME_SIZE
	.align		4
.L_16:
        /*0024*/ 	.byte	0x04, 0x11
        /*0026*/ 	.short	(.L_18 - .L_17)
	.align		4
.L_17:
        /*0028*/ 	.word	index@(_ZN7cutlass13device_kernelIN5flash19enable_sm80_to_sm89INS1_16FlashAttnFwdSm80INS1_25CollectiveMainloopFwdSm80ILi4ELi1ELb0EN4cute5tupleIJNS5_1CILi128EEENS7_ILi64EEES8_EEELi128ENS_10bfloat16_tEfNS_4arch4Sm80ELb1ELb0ELb1ELb1ELb1ELb0ELb1ELb0EEENS1_21CollectiveEpilogueFwdINS6_IJS8_S8_S9_EEENS6_IJNS7_ILi1EEESH_SH_EEESB_SD_Li128ELb1ELb1ELb0ELb0EEENS1_19SingleTileSchedulerILb1ELb0ELb1ELi128EEEEEEEEEvNT_6ParamsE)
        /*002c*/ 	.word	0x00000000


	//----- nvinfo : EIATTR_REGCOUNT
	.align		4
.L_18:
        /*0030*/ 	.byte	0x04, 0x2f
        /*0032*/ 	.short	(.L_20 - .L_19)
	.align		4
.L_19:
        /*0034*/ 	.word	index@(_ZN7cutlass13device_kernelIN5flash19enable_sm80_to_sm89INS1_16FlashAttnFwdSm80INS1_25CollectiveMainloopFwdSm80ILi4ELi1ELb0EN4cute5tupleIJNS5_1CILi128EEENS7_ILi64EEES8_EEELi128ENS_10bfloat16_tEfNS_4arch4Sm80ELb1ELb0ELb1ELb0ELb1ELb0ELb1ELb0EEENS1_21CollectiveEpilogueFwdINS6_IJS8_S8_S9_EEENS6_IJNS7_ILi1EEESH_SH_EEESB_SD_Li128ELb0ELb1ELb0ELb0EEENS1_30DynamicPersistentTileSchedulerILi128ELi128ELb0ELb1ELb0EEEEEEEEEvNT_6ParamsE)
        /*0038*/ 	.word	0x00000004


	//----- nvinfo : EIATTR_FRAME_SIZE
	.align		4
.L_20:
        /*003c*/ 	.byte	0x04, 0x11
        /*003e*/ 	.short	(.L_22 - .L_21)
	.align		4
.L_21:
        /*0040*/ 	.word	index@(_ZN7cutlass13device_kernelIN5flash19enable_sm80_to_sm89INS1_16FlashAttnFwdSm80INS1_25CollectiveMainloopFwdSm80ILi4ELi1ELb0EN4cute5tupleIJNS5_1CILi128EEENS7_ILi64EEES8_EEELi128ENS_10bfloat16_tEfNS_4arch4Sm80ELb1ELb0ELb1ELb0ELb1ELb0ELb1ELb0EEENS1_21CollectiveEpilogueFwdINS6_IJS8_S8_S9_EEENS6_IJNS7_ILi1EEESH_SH_EEESB_SD_Li128ELb0ELb1ELb0ELb0EEENS1_30DynamicPersistentTileSchedulerILi128ELi128ELb0ELb1ELb0EEEEEEEEEvNT_6ParamsE)
        /*0044*/ 	.word	0x00000000


	//----- nvinfo : EIATTR_REGCOUNT
	.align		4
.L_22:
        /*0048*/ 	.byte	0x04, 0x2f
        /*004a*/ 	.short	(.L_24 - .L_23)
	.align		4
.L_23:
        /*004c*/ 	.word	index@(_ZN7cutlass13device_kernelIN5flash19enable_sm80_to_sm89INS1_16FlashAttnFwdSm80INS1_25CollectiveMainloopFwdSm80ILi4ELi1ELb0EN4cute5tupleIJNS5_1CILi128EEENS7_ILi48EEES8_EEELi128ENS_10bfloat16_tEfNS_4arch4Sm80ELb0ELb1ELb1ELb1ELb1ELb1ELb1ELb0EEENS1_21CollectiveEpilogueFwdINS6_IJS8_S8_S9_EEENS6_IJNS7_ILi1EEESH_SH_EEESB_SD_Li128ELb1ELb1ELb0ELb0EEENS1_19SingleTileSchedulerILb1ELb0ELb1ELi128EEEEEEEEEvNT_6ParamsE)
        /*0050*/ 	.word	0x00000004


	//----- nvinfo : EIATTR_FRAME_SIZE
	.align		4
.L_24:
        /*0054*/ 	.byte	0x04, 0x11
        /*0056*/ 	.short	(.L_26 - .L_25)
	.align		4
.L_25:
        /*0058*/ 	.word	index@(_ZN7cutlass13device_kernelIN5flash19enable_sm80_to_sm89INS1_16FlashAttnFwdSm80INS1_25CollectiveMainloopFwdSm80ILi4ELi1ELb0EN4cute5tupleIJNS5_1CILi128EEENS7_ILi48EEES8_EEELi128ENS_10bfloat16_tEfNS_4arch4Sm80ELb0ELb1ELb1ELb1ELb1ELb1ELb1ELb0EEENS1_21CollectiveEpilogueFwdINS6_IJS8_S8_S9_EEENS6_IJNS7_ILi1EEESH_SH_EEESB_SD_Li128ELb1ELb1ELb0ELb0EEENS1_19SingleTileSchedulerILb1ELb0ELb1ELi128EEEEEEEEEvNT_6ParamsE)
        /*005c*/ 	.word	0x00000000


	//----- nvinfo : EIATTR_REGCOUNT
	.align		4
.L_26:
        /*0060*/ 	.byte	0x04, 0x2f
        /*0062*/ 	.short	(.L_28 - .L_27)
	.align		4
.L_27:
        /*0064*/ 	.word	index@(_ZN7cutlass13device_kernelIN5flash19enable_sm80_to_sm89INS1_16FlashAttnFwdSm80INS1_25CollectiveMainloopFwdSm80ILi4ELi1ELb0EN4cute5tupleIJNS5_1CILi128EEENS7_ILi48EEES8_EEELi128ENS_10bfloat16_tEfNS_4arch4Sm80ELb0ELb1ELb1ELb1ELb1ELb0ELb1ELb0EEENS1_21CollectiveEpilogueFwdINS6_IJS8_S8_S9_EEENS6_IJNS7_ILi1EEESH_SH_EEESB_SD_Li128ELb1ELb1ELb0ELb0EEENS1_19SingleTileSchedulerILb1ELb0ELb1ELi128EEEEEEEEEvNT_6ParamsE)
        /*0068*/ 	.word	0x00000004


	//----- nvinfo : EIATTR_FRAME_SIZE
	.align		4
.L_28:
        /*006c*/ 	.byte	0x04, 0x11
        /*006e*/ 	.short	(.L_30 - .L_29)
	.align		4
.L_29:
        /*0070*/ 	.word	index@(_ZN7cutlass13device_kernelIN5flash19enable_sm80_to_sm89INS1_16FlashAttnFwdSm80INS1_25CollectiveMainloopFwdSm80ILi4ELi1ELb0EN4cute5tupleIJNS5_1CILi128EEENS7_ILi48EEES8_EEELi128ENS_10bfloat16_tEfNS_4arch4Sm80ELb0ELb1ELb1ELb1ELb1ELb0ELb1ELb0EEENS1_21CollectiveEpilogueFwdINS6_IJS8_S8_S9_EEENS6_IJNS7_ILi1EEESH_SH_EEESB_SD_Li128ELb1ELb1ELb0ELb0EEENS1_19SingleTileSchedulerILb1ELb0ELb1ELi128EEEEEEEEEvNT_6ParamsE)
        /*0074*/ 	.word	0x00000000


	//----- nvinfo : EIATTR_REGCOUNT
	.align		4
.L_30:
        /*0078*/ 	.byte	0x04, 0x2f
        /*007a*/ 	.short	(.L_32 - .L_31)
	.align		4
.L_31:
        /*007c*/ 	.word	index@(_ZN7cutlass13device_kernelIN5flash19enable_sm80_to_sm89INS1_16FlashAttnFwdSm80INS1_25CollectiveMainloopFwdSm80ILi4ELi1ELb0EN4cute5tupleIJNS5_1CILi128EEENS7_ILi48EEES8_EEELi128ENS_10bfloat16_tEfNS_4arch4Sm80ELb0ELb1ELb1ELb0ELb1ELb0ELb1ELb0EEENS1_21CollectiveEpilogueFwdINS6_IJS8_S8_S9_EEENS6_IJNS7_ILi1EEESH_SH_EEESB_SD_Li128ELb0ELb1ELb0ELb0EEENS1_19SingleTileSchedulerILb0ELb0ELb1ELi128EEEEEEEEEvNT_6ParamsE)
        /*0080*/ 	.word	0x00000004


	//----- nvinfo : EIATTR_FRAME_SIZE
	.align		4
.L_32:
        /*0084*/ 	.byte	0x04, 0x11
        /*0086*/ 	.short	(.L_34 - .L_33)
	.align		4
.L_33:
        /*0088*/ 	.word	index@(_ZN7cutlass13device_kernelIN5flash19enable_sm80_to_sm89INS1_16FlashAttnFwdSm80INS1_25CollectiveMainloopFwdSm80ILi4ELi1ELb0EN4cute5tupleIJNS5_1CILi128EEENS7_ILi48EEES8_EEELi128ENS_10bfloat16_tEfNS_4arch4Sm80ELb0ELb1ELb1ELb0ELb1ELb0ELb1ELb0EEENS1_21CollectiveEpilogueFwdINS6_IJS8_S8_S9_EEENS6_IJNS7_ILi1EEESH_SH_EEESB_SD_Li128ELb0ELb1ELb0ELb0EEENS1_19SingleTileSchedulerILb0ELb0ELb1ELi128EEEEEEEEEvNT_6ParamsE)
        /*008c*/ 	.word	0x00000000


	//----- nvinfo : EIATTR_REGCOUNT
	.align		4
.L_34:
        /*0090*/ 	.byte	0x04, 0x2f
        /*0092*/ 	.short	(.L_36 - .L_35)
	.align		4
.L_35:
        /*0094*/ 	.word	index@(_ZN7cutlass13device_kernelIN5flash19enable_sm80_to_sm89INS1_16FlashAttnFwdSm80INS1_25CollectiveMainloopFwdSm80ILi4ELi1ELb0EN4cute5tupleIJNS5_1CILi128EEENS7_ILi64EEES8_EEELi128ENS_10bfloat16_tEfNS_4arch4Sm80ELb0ELb0ELb1ELb1ELb1ELb1ELb1ELb0EEENS1_21CollectiveEpilogueFwdINS6_IJS8_S8_S9_EEENS6_IJNS7_ILi1EEESH_SH_EEESB_SD_Li128ELb1ELb1ELb0ELb0EEENS1_19SingleTileSchedulerILb1ELb0ELb1ELi128EEEEEEEEEvNT_6ParamsE)
        /*0098*/ 	.word	0x00000004


	//----- nvinfo : EIATTR_FRAME_SIZE
	.align		4
.L_36:
        /*009c*/ 	.byte	0x04, 0x11
        /*009e*/ 	.short	(.L_38 - .L_37)
	.align		4
.L_37:
        /*00a0*/ 	.word	index@(_ZN7cutlass13device_kernelIN5flash19enable_sm80_to_sm89INS1_16FlashAttnFwdSm80INS1_25CollectiveMainloopFwdSm80ILi4ELi1ELb0EN4cute5tupleIJNS5_1CILi128EEENS7_ILi64EEES8_EEELi128ENS_10bfloat16_tEfNS_4arch4Sm80ELb0ELb0ELb1ELb1ELb1ELb1ELb1ELb0EEENS1_21CollectiveEpilogueFwdINS6_IJS8_S8_S9_EEENS6_IJNS7_ILi1EEESH_SH_EEESB_SD_Li128ELb1ELb1ELb0ELb0EEENS1_19SingleTileSchedulerILb1ELb0ELb1ELi128EEEEEEEEEvNT_6ParamsE)
        /*00a4*/ 	.word	0x00000000


	//----- nvinfo : EIATTR_REGCOUNT
	.align		4
.L_38:
        /*00a8*/ 	.byte	0x04, 0x2f
        /*00aa*/ 	.short	(.L_40 - .L_39)
	.align		4
.L_39:
        /*00ac*/ 	.word	index@(_ZN7cutlass13device_kernelIN5flash19enable_sm80_to_sm89INS1_16FlashAttnFwdSm80INS1_25CollectiveMainloopFwdSm80ILi4ELi1ELb0EN4cute5tupleIJNS5_1CILi128EEENS7_ILi64EEES8_EEELi128ENS_10bfloat16_tEfNS_4arch4Sm80ELb0ELb0ELb1ELb1ELb1ELb0ELb1ELb0EEENS1_21CollectiveEpilogueFwdINS6_IJS8_S8_S9_EEENS6_IJNS7_ILi1EEESH_SH_EEESB_SD_Li128ELb1ELb1ELb0ELb0EEENS1_19SingleTileSchedulerILb1ELb0ELb1ELi128EEEEEEEEEvNT_6ParamsE)
        /*00b0*/ 	.word	0x00000004


	//----- nvinfo : EIATTR_FRAME_SIZE
	.align		4
.L_40:
        /*00b4*/ 	.byte	0x04, 0x11
        /*00b6*/ 	.short	(.L_42 - .L_41)
	.align		4
.L_41:
        /*00b8*/ 	.word	index@(_ZN7cutlass13device_kernelIN5flash19enable_sm80_to_sm89INS1_16FlashAttnFwdSm80INS1_25CollectiveMainloopFwdSm80ILi4ELi1ELb0EN4cute5tupleIJNS5_1CILi128EEENS7_ILi64EEES8_EEELi128ENS_10bfloat16_tEfNS_4arch4Sm80ELb0ELb0ELb1ELb1ELb1ELb0ELb1ELb0EEENS1_21CollectiveEpilogueFwdINS6_IJS8_S8_S9_EEENS6_IJNS7_ILi1EEESH_SH_EEESB_SD_Li128ELb1ELb1ELb0ELb0EEENS1_19SingleTileSchedulerILb1ELb0ELb1ELi128EEEEEEEEEvNT_6ParamsE)
        /*00bc*/ 	.word	0x00000000


	//----- nvinfo : EIATTR_REGCOUNT
	.align		4
.L_42:
        /*00c0*/ 	.byte	0x04, 0x2f
        /*00c2*/ 	.short	(.L_44 - .L_43)
	.align		4
.L_43:
        /*00c4*/ 	.word	index@(_ZN7cutlass13device_kernelIN5flash19enable_sm80_to_sm89INS1_16FlashAttnFwdSm80INS1_25CollectiveMainloopFwdSm80ILi4ELi1ELb0EN4cute5tupleIJNS5_1CILi128EEENS7_ILi64EEES8_EEELi128ENS_10bfloat16_tEfNS_4arch4Sm80ELb0ELb0ELb1ELb0ELb1ELb0ELb1ELb0EEENS1_21CollectiveEpilogueFwdINS6_IJS8_S8_S9_EEENS6_IJNS7_ILi1EEESH_SH_EEESB_SD_Li128ELb0ELb1ELb0ELb0EEENS1_19SingleTileSchedulerILb0ELb0ELb1ELi128EEEEEEEEEvNT_6ParamsE)
        /*00c8*/ 	.word	0x00000004


	//----- nvinfo : EIATTR_FRAME_SIZE
	.align		4
.L_44:
        /*00cc*/ 	.byte	0x04, 0x11
        /*00ce*/ 	.short	(.L_46 - .L_45)
	.align		4
.L_45:
        /*00d0*/ 	.word	index@(_ZN7cutlass13device_kernelIN5flash19enable_sm80_to_sm89INS1_16FlashAttnFwdSm80INS1_25CollectiveMainloopFwdSm80ILi4ELi1ELb0EN4cute5tupleIJNS5_1CILi128EEENS7_ILi64EEES8_EEELi128ENS_10bfloat16_tEfNS_4arch4Sm80ELb0ELb0ELb1ELb0ELb1ELb0ELb1ELb0EEENS1_21CollectiveEpilogueFwdINS6_IJS8_S8_S9_EEENS6_IJNS7_ILi1EEESH_SH_EEESB_SD_Li128ELb0ELb1ELb0ELb0EEENS1_19SingleTileSchedulerILb0ELb0ELb1ELi128EEEEEEEEEvNT_6ParamsE)
        /*00d4*/ 	.word	0x00000000


	//----- nvinfo : EIATTR_REGCOUNT
	.align		4
.L_46:
        /*00d8*/ 	.byte	0x04, 0x2f
        /*00da*/ 	.short	(.L_48 - .L_47)
	.align		4
.L_47:
        /*00dc*/ 	.word	index@(_ZN7cutlass13device_kernelIN5flash19enable_sm80_to_sm89INS1_16FlashAttnFwdSm80INS1_25CollectiveMainloopFwdSm80ILi8ELi1ELb1EN4cute5tupleIJNS5_1CILi128EEES8_S8_EEELi128ENS_10bfloat16_tEfNS_4arch4Sm80ELb1ELb0ELb1ELb1ELb1ELb1ELb1ELb0EEENS1_21CollectiveEpilogueFwdIS9_NS6_IJNS7_ILi1EEESF_SF_EEESA_SC_Li256ELb1ELb1ELb0ELb0EEENS1_19SingleTileSchedulerILb1ELb0ELb1ELi128EEEEEEEEEvNT_6ParamsE)
        /*00e0*/ 	.word	0x00000004


	//----- nvinfo : EIATTR_FRAME_SIZE
	.align		4
.L_48:
        /*00e4*/ 	.byte	0x04, 0x11
        /*00e6*/ 	.short	(.L_50 - .L_49)
	.align		4
.L_49:
        /*00e8*/ 	.word	index@(_ZN7cutlass13device_kernelIN5flash19enable_sm80_to_sm89INS1_16FlashAttnFwdSm80INS1_25CollectiveMainloopFwdSm80ILi8ELi1ELb1EN4cute5tupleIJNS5_1CILi128EEES8_S8_EEELi128ENS_10bfloat16_tEfNS_4arch4Sm80ELb1ELb0ELb1ELb1ELb1ELb1ELb1ELb0EEENS1_21CollectiveEpilogueFwdIS9_NS6_IJNS7_ILi1EEESF_SF_EEESA_SC_Li256ELb1ELb1ELb0ELb0EEENS1_19SingleTileSchedulerILb1ELb0ELb1ELi128EEEEEEEEEvNT_6ParamsE)
        /*00ec*/ 	.word	0x00000000


	//----- nvinfo : EIATTR_REGCOUNT
	.align		4
.L_50:
        /*00f0*/ 	.byte	0x04, 0x2f
        /*00f2*/ 	.short	(.L_52 - .L_51)
	.align		4
.L_51:
        /*00f4*/ 	.word	index@(_ZN7cutlass13device_kernelIN5flash19enable_sm80_to_sm89INS1_16FlashAttnFwdSm80INS1_25CollectiveMainloopFwdSm80ILi8ELi1ELb1EN4cute5tupleIJNS5_1CILi128EEES8_S8_EEELi128ENS_10bfloat16_tEfNS_4arch4Sm80ELb1ELb0ELb1ELb1ELb1ELb0ELb1ELb0EEENS1_21CollectiveEpilogueFwdIS9_NS6_IJNS7_ILi1EEESF_SF_EEESA_SC_Li256ELb1ELb1ELb0ELb0EEENS1_19SingleTileSchedulerILb1ELb0ELb1ELi128EEEEEEEEEvNT_6ParamsE)
        /*00f8*/ 	.word	0x00000004


	//----- nvinfo : EIATTR_FRAME_SIZE
	.align		4
.L_52:
        /*00fc*/ 	.byte	0x04, 0x11
        /*00fe*/ 	.short	(.L_54 - .L_53)
	.align		4
.L_53:
        /*0100*/ 	.word	index@(_ZN7cutlass13device_kernelIN5flash19enable_sm80_to_sm89INS1_16FlashAttnFwdSm80INS1_25CollectiveMainloopFwdSm80ILi8ELi1ELb1EN4cute5tupleIJNS5_1CILi128EEES8_S8_EEELi128ENS_10bfloat16_tEfNS_4arch4Sm80ELb1ELb0ELb1ELb1ELb1ELb0ELb1ELb0EEENS1_21CollectiveEpilogueFwdIS9_NS6_IJNS7_ILi1EEESF_SF_EEESA_SC_Li256ELb1ELb1ELb0ELb0EEENS1_19SingleTileSchedulerILb1ELb0ELb1ELi128EEEEEEEEEvNT_6ParamsE)
        /*0104*/ 	.word	0x00000000


	//----- nvinfo : EIATTR_REGCOUNT
	.align		4
.L_54:
        /*0108*/ 	.byte	0x04, 0x2f
        /*010a*/ 	.short	(.L_56 - .L_55)
	.align		4
.L_55:
        /*010c*/ 	.word	index@(_ZN7cutlass13device_kernelIN5flash19enable_sm80_to_sm89INS1_16FlashAttnFwdSm80INS1_25CollectiveMainloopFwdSm80ILi8ELi1ELb1EN4cute5tupleIJNS5_1CILi128EEES8_S8_EEELi128ENS_10bfloat16_tEfNS_4arch4Sm80ELb1ELb0ELb1ELb0ELb1ELb0ELb1ELb0EEENS1_21CollectiveEpilogueFwdIS9_NS6_IJNS7_ILi1EEESF_SF_EEESA_SC_Li256ELb0ELb1ELb0ELb0EEENS1_30DynamicPersistentTileSchedulerILi256ELi256ELb0ELb1ELb0EEEEEEEEEvNT_6ParamsE)
        /*0110*/ 	.word	0x00000004


	//----- nvinfo : EIATTR_FRAME_SIZE
	.align		4
.L_56:
        /*0114*/ 	.byte	0x04, 0x11
        /*0116*/ 	.short	(.L_58 - .L_57)
	.align		4
.L_57:
        /*0118*/ 	.word	index@(_ZN7cutlass13device_kernelIN5flash19enable_sm80_to_sm89INS1_16FlashAttnFwdSm80INS1_25CollectiveMainloopFwdSm80ILi8ELi1ELb1EN4cute5tupleIJNS5_1CILi128EEES8_S8_EEELi128ENS_10bfloat16_tEfNS_4arch4Sm80ELb1ELb0ELb1ELb0ELb1ELb0ELb1ELb0EEENS1_21CollectiveEpilogueFwdIS9_NS6_IJNS7_ILi1EEESF_SF_EEESA_SC_Li256ELb0ELb1ELb0ELb0EEENS1_30DynamicPersistentTileSchedulerILi256ELi256ELb0ELb1ELb0EEEEEEEEEvNT_6ParamsE)
        /*011c*/ 	.word	0x00000000


	//----- nvinfo : EIATTR_REGCOUNT
	.align		4
.L_58:
        /*0120*/ 	.byte	0x04, 0x2f
        /*0122*/ 	.short	(.L_60 - .L_59)
	.align		4
.L_59:
        /*0124*/ 	.word	index@(_ZN7cutlass13device_kernelIN5flash19enable_sm80_to_sm89INS1_16FlashAttnFwdSm80INS1_25CollectiveMainloopFwdSm80ILi8ELi1ELb1EN4cute5tupleIJNS5_1CILi128EEENS7_ILi96EEES8_EEELi128ENS_10bfloat16_tEfNS_4arch4Sm80ELb0ELb1ELb1ELb1ELb1ELb1ELb1ELb0EEENS1_21CollectiveEpilogueFwdINS6_IJS8_S8_S9_EEENS6_IJNS7_ILi1EEESH_SH_EEESB_SD_Li256ELb1ELb1ELb0ELb0EEENS1_19SingleTileSchedulerILb1ELb0ELb1ELi128EEEEEEEEEvNT_6ParamsE)
        /*0128*/ 	.word	0x00000004


	//----- nvinfo : EIATTR_FRAME_SIZE
	.align		4
.L_60:
        /*012c*/ 	.byte	0x04, 0x11
        /*012e*/ 	.short	(.L_62 - .L_61)
	.align		4
.L_61:
        /*0130*/ 	.word	index@(_ZN7cutlass13device_kernelIN5flash19enable_sm80_to_sm89INS1_16FlashAttnFwdSm80INS1_25CollectiveMainloopFwdSm80ILi8ELi1ELb1EN4cute5tupleIJNS5_1CILi128EEENS7_ILi96EEES8_EEELi128ENS_10bfloat16_tEfNS_4arch4Sm80ELb0ELb1ELb1ELb1ELb1ELb1ELb1ELb0EEENS1_21CollectiveEpilogueFwdINS6_IJS8_S8_S9_EEENS6_IJNS7_ILi1EEESH_SH_EEESB_SD_Li256ELb1ELb1ELb0ELb0EEENS1_19SingleTileSchedulerILb1ELb0ELb1ELi128EEEEEEEEEvNT_6ParamsE)
        /*0134*/ 	.word	0x00000000


	//----- nvinfo : EIATTR_REGCOUNT
	.align		4
.L_62:
        /*0138*/ 	.byte	0x04, 0x2f
        /*013a*/ 	.short	(.L_64 - .L_63)
	.align		4
.L_63:
        /*013c*/ 	.word	index@(_ZN7cutlass13device_kernelIN5flash19enable_sm80_to_sm89INS1_16FlashAttnFwdSm80INS1_25CollectiveMainloopFwdSm80ILi8ELi1ELb1EN4cute5tupleIJNS5_1CILi128EEENS7_ILi96EEES8_EEELi128ENS_10bfloat16_tEfNS_4arch4Sm80ELb0ELb1ELb1ELb1ELb1ELb0ELb1ELb0EEENS1_21CollectiveEpilogueFwdINS6_IJS8_S8_S9_EEENS6_IJNS7_ILi1EEESH_SH_EEESB_SD_Li256ELb1ELb1ELb0ELb0EEENS1_19SingleTileSchedulerILb1ELb0ELb1ELi128EEEEEEEEEvNT_6ParamsE)
        /*0140*/ 	.word	0x00000004


	//----- nvinfo : EIATTR_FRAME_SIZE
	.align		4
.L_64:
        /*0144*/ 	.byte	0x04, 0x11
        /*0146*/ 	.short	(.L_66 - .L_65)
	.align		4
.L_65:
        /*0148*/ 	.word	index@(_ZN7cutlass13device_kernelIN5flash19enable_sm80_to_sm89INS1_16FlashAttnFwdSm80INS1_25CollectiveMainloopFwdSm80ILi8ELi1ELb1EN4cute5tupleIJNS5_1CILi128EEENS7_ILi96EEES8_EEELi128ENS_10bfloat16_tEfNS_4arch4Sm80ELb0ELb1ELb1ELb1ELb1ELb0ELb1ELb0EEENS1_21CollectiveEpilogueFwdINS6_IJS8_S8_S9_EEENS6_IJNS7_ILi1EEESH_SH_EEESB_SD_Li256ELb1ELb1ELb0ELb0EEENS1_19SingleTileSchedulerILb1ELb0ELb1ELi128EEEEEEEEEvNT_6ParamsE)
        /*014c*/ 	.word	0x00000000


	//----- nvinfo : EIATTR_REGCOUNT
	.align		4
.L_66:
        /*0150*/ 	.byte	0x04, 0x2f
        /*0152*/ 	.short	(.L_68 - .L_67)
	.align		4
.L_67:
        /*0154*/ 	.word	index@(_ZN7cutlass13device_kernelIN5flash19enable_sm80_to_sm89INS1_16FlashAttnFwdSm80INS1_25CollectiveMainloopFwdSm80ILi8ELi1ELb1EN4cute5tupleIJNS5_1CILi128EEENS7_ILi96EEES8_EEELi128ENS_10bfloat16_tEfNS_4arch4Sm80ELb0ELb1ELb1ELb0ELb1ELb0ELb1ELb0EEENS1_21CollectiveEpilogueFwdINS6_IJS8_S8_S9_EEENS6_IJNS7_ILi1EEESH_SH_EEESB_SD_Li256ELb0ELb1ELb0ELb0EEENS1_19SingleTileSchedulerILb0ELb0ELb1ELi128EEEEEEEEEvNT_6ParamsE)
        /*0158*/ 	.word	0x00000004


	//----- nvinfo : EIATTR_FRAME_SIZE
	.align		4
.L_68:
        /*015c*/ 	.byte	0x04, 0x11
        /*015e*/ 	.short	(.L_70 - .L_69)
	.align		4
.L_69:
        /*0160*/ 	.word	index@(_ZN7cutlass13device_kernelIN5flash19enable_sm80_to_sm89INS1_16FlashAttnFwdSm80INS1_25CollectiveMainloopFwdSm80ILi8ELi1ELb1EN4cute5tupleIJNS5_1CILi128EEENS7_ILi96EEES8_EEELi128ENS_10bfloat16_tEfNS_4arch4Sm80ELb0ELb1ELb1ELb0ELb1ELb0ELb1ELb0EEENS1_21CollectiveEpilogueFwdINS6_IJS8_S8_S9_EEENS6_IJNS7_ILi1EEESH_SH_EEESB_SD_Li256ELb0ELb1ELb0ELb0EEENS1_19SingleTileSchedulerILb0ELb0ELb1ELi128EEEEEEEEEvNT_6ParamsE)
        /*0164*/ 	.word	0x00000000


	//----- nvinfo : EIATTR_REGCOUNT
	.align		4
.L_70:
        /*0168*/ 	.byte	0x04, 0x2f
        /*016a*/ 	.short	(.L_72 - .L_71)
	.align		4
.L_71:
        /*016c*/ 	.word	index@(_ZN7cutlass13device_kernelIN5flash19enable_sm80_to_sm89INS1_16FlashAttnFwdSm80INS1_25CollectiveMainloopFwdSm80ILi8ELi1ELb1EN4cute5tupleIJNS5_1CILi128EEES8_S8_EEELi128ENS_10bfloat16_tEfNS_4arch4Sm80ELb0ELb0ELb1ELb1ELb1ELb1ELb1ELb0EEENS1_21CollectiveEpilogueFwdIS9_NS6_IJNS7_ILi1EEESF_SF_EEESA_SC_Li256ELb1ELb1ELb0ELb0EEENS1_19SingleTileSchedulerILb1ELb0ELb1ELi128EEEEEEEEEvNT_6ParamsE)
        /*0170*/ 	.word	0x00000004


	//----- nvinfo : EIATTR_FRAME_SIZE
	.align		4
.L_72:
        /*0174*/ 	.byte	0x04, 0x11
        /*0176*/ 	.short	(.L_74 - .L_73)
	.align		4
.L_73:
        /*0178*/ 	.word	index@(_ZN7cutlass13device_kernelIN5flash19enable_sm80_to_sm89INS1_16FlashAttnFwdSm80INS1_25CollectiveMainloopFwdSm80ILi8ELi1ELb1EN4cute5tupleIJNS5_1CILi128EEES8_S8_EEELi128ENS_10bfloat16_tEfNS_4arch4Sm80ELb0ELb0ELb1ELb1ELb1ELb1ELb1ELb0EEENS1_21CollectiveEpilogueFwdIS9_NS6_IJNS7_ILi1EEESF_SF_EEESA_SC_Li256ELb1ELb1ELb0ELb0EEENS1_19SingleTileSchedulerILb1ELb0ELb1ELi128EEEEEEEEEvNT_6ParamsE)
        /*017c*/ 	.word	0x00000000


	//----- nvinfo : EIATTR_REGCOUNT
	.align		4
.L_74:
        /*0180*/ 	.byte	0x04, 0x2f
        /*0182*/ 	.short	(.L_76 - .L_75)
	.align		4
.L_75:
        /*0184*/ 	.word	index@(_ZN7cutlass13device_kernelIN5flash19enable_sm80_to_sm89INS1_16FlashAttnFwdSm80INS1_25CollectiveMainloopFwdSm80ILi8ELi1ELb1EN4cute5tupleIJNS5_1CILi128EEES8_S8_EEELi128ENS_10bfloat16_tEfNS_4arch4Sm80ELb0ELb0ELb1ELb1ELb1ELb0ELb1ELb0EEENS1_21CollectiveEpilogueFwdIS9_NS6_IJNS7_ILi1EEESF_SF_EEESA_SC_Li256ELb1ELb1ELb0ELb0EEENS1_19SingleTileSchedulerILb1ELb0ELb1ELi128EEEEEEEEEvNT_6ParamsE)
        /*0188*/ 	.word	0x00000004


	//----- nvinfo : EIATTR_FRAME_SIZE
	.align		4
.L_76:
        /*018c*/ 	.byte	0x04, 0x11
        /*018e*/ 	.short	(.L_78 - .L_77)
	.align		4
.L_77:
        /*0190*/ 	.word	index@(_ZN7cutlass13device_kernelIN5flash19enable_sm80_to_sm89INS1_16FlashAttnFwdSm80INS1_25CollectiveMainloopFwdSm80ILi8ELi1ELb1EN4cute5tupleIJNS5_1CILi128EEES8_S8_EEELi128ENS_10bfloat16_tEfNS_4arch4Sm80ELb0ELb0ELb1ELb1ELb1ELb0ELb1ELb0EEENS1_21CollectiveEpilogueFwdIS9_NS6_IJNS7_ILi1EEESF_SF_EEESA_SC_Li256ELb1ELb1ELb0ELb0EEENS1_19SingleTileSchedulerILb1ELb0ELb1ELi128EEEEEEEEEvNT_6ParamsE)
        /*0194*/ 	.word	0x00000000


	//----- nvinfo : EIATTR_REGCOUNT
	.align		4
.L_78:
        /*0198*/ 	.byte	0x04, 0x2f
        /*019a*/ 	.short	(.L_80 - .L_79)
	.align		4
.L_79:
        /*019c*/ 	.word	index@(_ZN7cutlass13device_kernelIN5flash19enable_sm80_to_sm89INS1_16FlashAttnFwdSm80INS1_25CollectiveMainloopFwdSm80ILi8ELi1ELb1EN4cute5tupleIJNS5_1CILi128EEES8_S8_EEELi128ENS_10bfloat16_tEfNS_4arch4Sm80ELb0ELb0ELb1ELb0ELb1ELb0ELb1ELb0EEENS1_21CollectiveEpilogueFwdIS9_NS6_IJNS7_ILi1EEESF_SF_EEESA_SC_Li256ELb0ELb1ELb0ELb0EEENS1_19SingleTileSchedulerILb0ELb0ELb1ELi128EEEEEEEEEvNT_6ParamsE)
        /*01a0*/ 	.word	0x00000004


	//----- nvinfo : EIATTR_FRAME_SIZE
	.align		4
.L_80:
        /*01a4*/ 	.byte	0x04, 0x11
        /*01a6*/ 	.short	(.L_82 - .L_81)
	.align		4
.L_81:
        /*01a8*/ 	.word	index@(_ZN7cutlass13device_kernelIN5flash19enable_sm80_to_sm89INS1_16FlashAttnFwdSm80INS1_25CollectiveMainloopFwdSm80ILi8ELi1ELb1EN4cute5tupleIJNS5_1CILi128EEES8_S8_EEELi128ENS_10bfloat16_tEfNS_4arch4Sm80ELb0ELb0ELb1ELb0ELb1ELb0ELb1ELb0EEENS1_21CollectiveEpilogueFwdIS9_NS6_IJNS7_ILi1EEESF_SF_EEESA_SC_Li256ELb0ELb1ELb0ELb0EEENS1_19SingleTileSchedulerILb0ELb0ELb1ELi128EEEEEEEEEvNT_6ParamsE)
        /*01ac*/ 	.word	0x00000000


	//----- nvinfo : EIATTR_MIN_STACK_SIZE
	.align		4
.L_82:
        /*01b0*/ 	.byte	0x04, 0x12
        /*01b2*/ 	.short	(.L_84 - .L_83)
	.align		4
.L_83:
        /*01b4*/ 	.word	index@(_ZN7cutlass13device_kernelIN5flash19enable_sm80_to_sm89INS1_16FlashAttnFwdSm80INS1_25CollectiveMainloopFwdSm80ILi8ELi1ELb1EN4cute5tupleIJNS5_1CILi128EEES8_S8_EEELi128ENS_10bfloat16_tEfNS_4arch4Sm80ELb0ELb0ELb1ELb0ELb1ELb0ELb1ELb0EEENS1_21CollectiveEpilogueFwdIS9_NS6_IJNS7_ILi1EEESF_SF_EEESA_SC_Li256ELb0ELb1ELb0ELb0EEENS1_19SingleTileSchedulerILb0ELb0ELb1ELi128EEEEEEEEEvNT_6ParamsE)
        /*01b8*/ 	.word	0x00000000


	//----- nvinfo : EIATTR_MIN_STACK_SIZE
	.align		4
.L_84:
        /*01bc*/ 	.byte	0x04, 0x12
        /*01be*/ 	.short	(.L_86 - .L_85)
	.align		4
.L_85:
        /*01c0*/ 	.word	index@(_ZN7cutlass13device_kernelIN5flash19enable_sm80_to_sm89INS1_16FlashAttnFwdSm80INS1_25CollectiveMainloopFwdSm80ILi8ELi1ELb1EN4cute5tupleIJNS5_1CILi128EEES8_S8_EEELi128ENS_10bfloat16_tEfNS_4arch4Sm80ELb0ELb0ELb1ELb1ELb1ELb0ELb1ELb0EEENS1_21CollectiveEpilogueFwdIS9_NS6_IJNS7_ILi1EEESF_SF_EEESA_SC_Li256ELb1ELb1ELb0ELb0EEENS1_19SingleTileSchedulerILb1ELb0ELb1ELi128EEEEEEEEEvNT_6ParamsE)
        /*01c4*/ 	.word	0x00000000


	//----- nvinfo : EIATTR_MIN_STACK_SIZE
	.align		4
.L_86:
        /*01c8*/ 	.byte	0x04, 0x12
        /*01ca*/ 	.short	(.L_88 - .L_87)
	.align		4
.L_87:
        /*01cc*/ 	.word	index@(_ZN7cutlass13device_kernelIN5flash19enable_sm80_to_sm89INS1_16FlashAttnFwdSm80INS1_25CollectiveMainloopFwdSm80ILi8ELi1ELb1EN4cute5tupleIJNS5_1CILi128EEES8_S8_EEELi128ENS_10bfloat16_tEfNS_4arch4Sm80ELb0ELb0ELb1ELb1ELb1ELb1ELb1ELb0EEENS1_21CollectiveEpilogueFwdIS9_NS6_IJNS7_ILi1EEESF_SF_EEESA_SC_Li256ELb1ELb1ELb0ELb0EEENS1_19SingleTileSchedulerILb1ELb0ELb1ELi128EEEEEEEEEvNT_6ParamsE)
        /*01d0*/ 	.word	0x00000000


	//----- nvinfo : EIATTR_MIN_STACK_SIZE
	.align		4
.L_88:
        /*01d4*/ 	.byte	0x04, 0x12
        /*01d6*/ 	.short	(.L_90 - .L_89)
	.align		4
.L_89:
        /*01d8*/ 	.word	index@(_ZN7cutlass13device_kernelIN5flash19enable_sm80_to_sm89INS1_16FlashAttnFwdSm80INS1_25CollectiveMainloopFwdSm80ILi8ELi1ELb1EN4cute5tupleIJNS5_1CILi128EEENS7_ILi96EEES8_EEELi128ENS_10bfloat16_tEfNS_4arch4Sm80ELb0ELb1ELb1ELb0ELb1ELb0ELb1ELb0EEENS1_21CollectiveEpilogueFwdINS6_IJS8_S8_S9_EEENS6_IJNS7_ILi1EEESH_SH_EEESB_SD_Li256ELb0ELb1ELb0ELb0EEENS1_19SingleTileSchedulerILb0ELb0ELb1ELi128EEEEEEEEEvNT_6ParamsE)
        /*01dc*/ 	.word	0x00000000


	//----- nvinfo : EIATTR_MIN_STACK_SIZE
	.align		4
.L_90:
        /*01e0*/ 	.byte	0x04, 0x12
        /*01e2*/ 	.short	(.L_92 - .L_91)
	.align		4
.L_91:
        /*01e4*/ 	.word	index@(_ZN7cutlass13device_kernelIN5flash19enable_sm80_to_sm89INS1_16FlashAttnFwdSm80INS1_25CollectiveMainloopFwdSm80ILi8ELi1ELb1EN4cute5tupleIJNS5_1CILi128EEENS7_ILi96EEES8_EEELi128ENS_10bfloat16_tEfNS_4arch4Sm80ELb0ELb1ELb1ELb1ELb1ELb0ELb1ELb0EEENS1_21CollectiveEpilogueFwdINS6_IJS8_S8_S9_EEENS6_IJNS7_ILi1EEESH_SH_EEESB_SD_Li256ELb1ELb1ELb0ELb0EEENS1_19SingleTileSchedulerILb1ELb0ELb1ELi128EEEEEEEEEvNT_6ParamsE)
        /*01e8*/ 	.word	0x00000000


	//----- nvinfo : EIATTR_MIN_STACK_SIZE
	.align		4
.L_92:
        /*01ec*/ 	.byte	0x04, 0x12
        /*01ee*/ 	.short	(.L_94 - .L_93)
	.align		4
.L_93:
        /*01f0*/ 	.word	index@(_ZN7cutlass13device_kernelIN5flash19enable_sm80_to_sm89INS1_16FlashAttnFwdSm80INS1_25CollectiveMainloopFwdSm80ILi8ELi1ELb1EN4cute5tupleIJNS5_1CILi128EEENS7_ILi96EEES8_EEELi128ENS_10bfloat16_tEfNS_4arch4Sm80ELb0ELb1ELb1ELb1ELb1ELb1ELb1ELb0EEENS1_21CollectiveEpilogueFwdINS6_IJS8_S8_S9_EEENS6_IJNS7_ILi1EEESH_SH_EEESB_SD_Li256ELb1ELb1ELb0ELb0EEENS1_19SingleTileSchedulerILb1ELb0ELb1ELi128EEEEEEEEEvNT_6ParamsE)
        /*01f4*/ 	.word	0x00000000


	//----- nvinfo : EIATTR_MIN_STACK_SIZE
	.align		4
.L_94:
        /*01f8*/ 	.byte	0x04, 0x12
        /*01fa*/ 	.short	(.L_96 - .L_95)
	.align		4
.L_95:
        /*01fc*/ 	.word	index@(_ZN7cutlass13device_kernelIN5flash19enable_sm80_to_sm89INS1_16FlashAttnFwdSm80INS1_25CollectiveMainloopFwdSm80ILi8ELi1ELb1EN4cute5tupleIJNS5_1CILi128EEES8_S8_EEELi128ENS_10bfloat16_tEfNS_4arch4Sm80ELb1ELb0ELb1ELb0ELb1ELb0ELb1ELb0EEENS1_21CollectiveEpilogueFwdIS9_NS6_IJNS7_ILi1EEESF_SF_EEESA_SC_Li256ELb0ELb1ELb0ELb0EEENS1_30DynamicPersistentTileSchedulerILi256ELi256ELb0ELb1ELb0EEEEEEEEEvNT_6ParamsE)
        /*0200*/ 	.word	0x00000000


	//----- nvinfo : EIATTR_MIN_STACK_SIZE
	.align		4
.L_96:
        /*0204*/ 	.byte	0x04, 0x12
        /*0206*/ 	.short	(.L_98 - .L_97)
	.align		4
.L_97:
        /*0208*/ 	.word	index@(_ZN7cutlass13device_kernelIN5flash19enable_sm80_to_sm89INS1_16FlashAttnFwdSm80INS1_25CollectiveMainloopFwdSm80ILi8ELi1ELb1EN4cute5tupleIJNS5_1CILi128EEES8_S8_EEELi128ENS_10bfloat16_tEfNS_4arch4Sm80ELb1ELb0ELb1ELb1ELb1ELb0ELb1ELb0EEENS1_21CollectiveEpilogueFwdIS9_NS6_IJNS7_ILi1EEESF_SF_EEESA_SC_Li256ELb1ELb1ELb0ELb0EEENS1_19SingleTileSchedulerILb1ELb0ELb1ELi128EEEEEEEEEvNT_6ParamsE)
        /*020c*/ 	.word	0x00000000


	//----- nvinfo : EIATTR_MIN_STACK_SIZE
	.align		4
.L_98:
        /*0210*/ 	.byte	0x04, 0x12
        /*0212*/ 	.short	(.L_100 - .L_99)
	.align		4
.L_99:
        /*0214*/ 	.word	index@(_ZN7cutlass13device_kernelIN5flash19enable_sm80_to_sm89INS1_16FlashAttnFwdSm80INS1_25CollectiveMainloopFwdSm80ILi8ELi1ELb1EN4cute5tupleIJNS5_1CILi128EEES8_S8_EEELi128ENS_10bfloat16_tEfNS_4arch4Sm80ELb1ELb0ELb1ELb1ELb1ELb1ELb1ELb0EEENS1_21CollectiveEpilogueFwdIS9_NS6_IJNS7_ILi1EEESF_SF_EEESA_SC_Li256ELb1ELb1ELb0ELb0EEENS1_19SingleTileSchedulerILb1ELb0ELb1ELi128EEEEEEEEEvNT_6ParamsE)
        /*0218*/ 	.word	0x00000000


	//----- nvinfo : EIATTR_MIN_STACK_SIZE
	.align		4
.L_100:
        /*021c*/ 	.byte	0x04, 0x12
        /*021e*/ 	.short	(.L_102 - .L_101)
	.align		4
.L_101:
        /*0220*/ 	.word	index@(_ZN7cutlass13device_kernelIN5flash19enable_sm80_to_sm89INS1_16FlashAttnFwdSm80INS1_25CollectiveMainloopFwdSm80ILi4ELi1ELb0EN4cute5tupleIJNS5_1CILi128EEENS7_ILi64EEES8_EEELi128ENS_10bfloat16_tEfNS_4arch4Sm80ELb0ELb0ELb1ELb0ELb1ELb0ELb1ELb0EEENS1_21CollectiveEpilogueFwdINS6_IJS8_S8_S9_EEENS6_IJNS7_ILi1EEESH_SH_EEESB_SD_Li128ELb0ELb1ELb0ELb0EEENS1_19SingleTileSchedulerILb0ELb0ELb1ELi128EEEEEEEEEvNT_6ParamsE)
        /*0224*/ 	.word	0x00000000


	//----- nvinfo : EIATTR_MIN_STACK_SIZE
	.align		4
.L_102:
        /*0228*/ 	.byte	0x04, 0x12
        /*022a*/ 	.short	(.L_104 - .L_103)
	.align		4
.L_103:
        /*022c*/ 	.word	index@(_ZN7cutlass13device_kernelIN5flash19enable_sm80_to_sm89INS1_16FlashAttnFwdSm80INS1_25CollectiveMainloopFwdSm80ILi4ELi1ELb0EN4cute5tupleIJNS5_1CILi128EEENS7_ILi64EEES8_EEELi128ENS_10bfloat16_tEfNS_4arch4Sm80ELb0ELb0ELb1ELb1ELb1ELb0ELb1ELb0EEENS1_21CollectiveEpilogueFwdINS6_IJS8_S8_S9_EEENS6_IJNS7_ILi1EEESH_SH_EEESB_SD_Li128ELb1ELb1ELb0ELb0EEENS1_19SingleTileSchedulerILb1ELb0ELb1ELi128EEEEEEEEEvNT_6ParamsE)
        /*0230*/ 	.word	0x00000000


	//----- nvinfo : EIATTR_MIN_STACK_SIZE
	.align		4
.L_104:
        /*0234*/ 	.byte	0x04, 0x12
        /*0236*/ 	.short	(.L_106 - .L_105)
	.align		4
.L_105:
        /*0238*/ 	.word	index@(_ZN7cutlass13device_kernelIN5flash19enable_sm80_to_sm89INS1_16FlashAttnFwdSm80INS1_25CollectiveMainloopFwdSm80ILi4ELi1ELb0EN4cute5tupleIJNS5_1CILi128EEENS7_ILi64EEES8_EEELi128ENS_10bfloat16_tEfNS_4arch4Sm80ELb0ELb0ELb1ELb1ELb1ELb1ELb1ELb0EEENS1_21CollectiveEpilogueFwdINS6_IJS8_S8_S9_EEENS6_IJNS7_ILi1EEESH_SH_EEESB_SD_Li128ELb1ELb1ELb0ELb0EEENS1_19SingleTileSchedulerILb1ELb0ELb1ELi128EEEEEEEEEvNT_6ParamsE)
        /*023c*/ 	.word	0x00000000


	//----- nvinfo : EIATTR_MIN_STACK_SIZE
	.align		4
.L_106:
        /*0240*/ 	.byte	0x04, 0x12
        /*0242*/ 	.short	(.L_108 - .L_107)
	.align		4
.L_107:
        /*0244*/ 	.word	index@(_ZN7cutlass13device_kernelIN5flash19enable_sm80_to_sm89INS1_16FlashAttnFwdSm80INS1_25CollectiveMainloopFwdSm80ILi4ELi1ELb0EN4cute5tupleIJNS5_1CILi128EEENS7_ILi48EEES8_EEELi128ENS_10bfloat16_tEfNS_4arch4Sm80ELb0ELb1ELb1ELb0ELb1ELb0ELb1ELb0EEENS1_21CollectiveEpilogueFwdINS6_IJS8_S8_S9_EEENS6_IJNS7_ILi1EEESH_SH_EEESB_SD_Li128ELb0ELb1ELb0ELb0EEENS1_19SingleTileSchedulerILb0ELb0ELb1ELi128EEEEEEEEEvNT_6ParamsE)
        /*0248*/ 	.word	0x00000000


	//----- nvinfo : EIATTR_MIN_STACK_SIZE
	.align		4
.L_108:
        /*024c*/ 	.byte	0x04, 0x12
        /*024e*/ 	.short	(.L_110 - .L_109)
	.align		4
.L_109:
        /*0250*/ 	.word	index@(_ZN7cutlass13device_kernelIN5flash19enable_sm80_to_sm89INS1_16FlashAttnFwdSm80INS1_25CollectiveMainloopFwdSm80ILi4ELi1ELb0EN4cute5tupleIJNS5_1CILi128EEENS7_ILi48EEES8_EEELi128ENS_10bfloat16_tEfNS_4arch4Sm80ELb0ELb1ELb1ELb1ELb1ELb0ELb1ELb0EEENS1_21CollectiveEpilogueFwdINS6_IJS8_S8_S9_EEENS6_IJNS7_ILi1EEESH_SH_EEESB_SD_Li128ELb1ELb1ELb0ELb0EEENS1_19SingleTileSchedulerILb1ELb0ELb1ELi128EEEEEEEEEvNT_6ParamsE)
        /*0254*/ 	.word	0x00000000


	//----- nvinfo : EIATTR_MIN_STACK_SIZE
	.align		4
.L_110:
        /*0258*/ 	.byte	0x04, 0x12
        /*025a*/ 	.short	(.L_112 - .L_111)
	.align		4
.L_111:
        /*025c*/ 	.word	index@(_ZN7cutlass13device_kernelIN5flash19enable_sm80_to_sm89INS1_16FlashAttnFwdSm80INS1_25CollectiveMainloopFwdSm80ILi4ELi1ELb0EN4cute5tupleIJNS5_1CILi128EEENS7_ILi48EEES8_EEELi128ENS_10bfloat16_tEfNS_4arch4Sm80ELb0ELb1ELb1ELb1ELb1ELb1ELb1ELb0EEENS1_21CollectiveEpilogueFwdINS6_IJS8_S8_S9_EEENS6_IJNS7_ILi1EEESH_SH_EEESB_SD_Li128ELb1ELb1ELb0ELb0EEENS1_19SingleTileSchedulerILb1ELb0ELb1ELi128EEEEEEEEEvNT_6ParamsE)
        /*0260*/ 	.word	0x00000000


	//----- nvinfo : EIATTR_MIN_STACK_SIZE
	.align		4
.L_112:
        /*0264*/ 	.byte	0x04, 0x12
        /*0266*/ 	.short	(.L_114 - .L_113)
	.align		4
.L_113:
        /*0268*/ 	.word	index@(_ZN7cutlass13device_kernelIN5flash19enable_sm80_to_sm89INS1_16FlashAttnFwdSm80INS1_25CollectiveMainloopFwdSm80ILi4ELi1ELb0EN4cute5tupleIJNS5_1CILi128EEENS7_ILi64EEES8_EEELi128ENS_10bfloat16_tEfNS_4arch4Sm80ELb1ELb0ELb1ELb0ELb1ELb0ELb1ELb0EEENS1_21CollectiveEpilogueFwdINS6_IJS8_S8_S9_EEENS6_IJNS7_ILi1EEESH_SH_EEESB_SD_Li128ELb0ELb1ELb0ELb0EEENS1_30DynamicPersistentTileSchedulerILi128ELi128ELb0ELb1ELb0EEEEEEEEEvNT_6ParamsE)
        /*026c*/ 	.word	0x00000000


	//----- nvinfo : EIATTR_MIN_STACK_SIZE
	.align		4
.L_114:
        /*0270*/ 	.byte	0x04, 0x12
        /*0272*/ 	.short	(.L_116 - .L_115)
	.align		4
.L_115:
        /*0274*/ 	.word	index@(_ZN7cutlass13device_kernelIN5flash19enable_sm80_to_sm89INS1_16FlashAttnFwdSm80INS1_25CollectiveMainloopFwdSm80ILi4ELi1ELb0EN4cute5tupleIJNS5_1CILi128EEENS7_ILi64EEES8_EEELi128ENS_10bfloat16_tEfNS_4arch4Sm80ELb1ELb0ELb1ELb1ELb1ELb0ELb1ELb0EEENS1_21CollectiveEpilogueFwdINS6_IJS8_S8_S9_EEENS6_IJNS7_ILi1EEESH_SH_EEESB_SD_Li128ELb1ELb1ELb0ELb0EEENS1_19SingleTileSchedulerILb1ELb0ELb1ELi128EEEEEEEEEvNT_6ParamsE)
        /*0278*/ 	.word	0x00000000


	//----- nvinfo : EIATTR_MIN_STACK_SIZE
	.align		4
.L_116:
        /*027c*/ 	.byte	0x04, 0x12
        /*027e*/ 	.short	(.L_118 - .L_117)
	.align		4
.L_117:
        /*0280*/ 	.word	index@(_ZN7cutlass13device_kernelIN5flash19enable_sm80_to_sm89INS1_16FlashAttnFwdSm80INS1_25CollectiveMainloopFwdSm80ILi4ELi1ELb0EN4cute5tupleIJNS5_1CILi128EEENS7_ILi64EEES8_EEELi128ENS_10bfloat16_tEfNS_4arch4Sm80ELb1ELb0ELb1ELb1ELb1ELb1ELb1ELb0EEENS1_21CollectiveEpilogueFwdINS6_IJS8_S8_S9_EEENS6_IJNS7_ILi1EEESH_SH_EEESB_SD_Li128ELb1ELb1ELb0ELb0EEENS1_19SingleTileSchedulerILb1ELb0ELb1ELi128EEEEEEEEEvNT_6ParamsE)
        /*0284*/ 	.word	0x00000000
.L_118:


//--------------------- .nv.compat                --------------------------
	.section	.nv.compat,"",@"SHT_CUDA_COMPAT_INFO"
	.align	4
        /*0000*/ 	.byte	0x02, 0x09, 0x01, 0x00, 0x02, 0x02, 0x01, 0x00, 0x02, 0x05, 0x05, 0x00, 0x03, 0x07, 0x01, 0x01
        /*0010*/ 	.byte	0x02, 0x03, 0x00, 0x00, 0x02, 0x06, 0x01, 0x00, 0x04, 0x0b, 0x08, 0x00, 0x00, 0x00, 0x00, 0x00
        /*0020*/ 	.byte	0x00, 0x00, 0x00, 0x00


//--------------------- .nv.info._ZN7cutlass13device_kernelIN5flash19enable_sm80_to_sm89INS1_16FlashAttnFwdSm80INS1_25CollectiveMainloopFwdSm80ILi8ELi1ELb1EN4cute5tupleIJNS5_1CILi128EEES8_S8_EEELi128ENS_10bfloat16_tEfNS_4arch4Sm80ELb0ELb0ELb1ELb0ELb1ELb0ELb1ELb0EEENS1_21CollectiveEpilogueFwdIS9_NS6_IJNS7_ILi1EEESF_SF_EEESA_SC_Li256ELb0ELb1ELb0ELb0EEENS1_19SingleTileSchedulerILb0ELb0ELb1ELi128EEEEEEEEEvNT_6ParamsE --------------------------
	.section	.nv.info._ZN7cutlass13device_kernelIN5flash19enable_sm80_to_sm89INS1_16FlashAttnFwdSm80INS1_25CollectiveMainloopFwdSm80ILi8ELi1ELb1EN4cute5tupleIJNS5_1CILi128EEES8_S8_EEELi128ENS_10bfloat16_tEfNS_4arch4Sm80ELb0ELb0ELb1ELb0ELb1ELb0ELb1ELb0EEENS1_21CollectiveEpilogueFwdIS9_NS6_IJNS7_ILi1EEESF_SF_EEESA_SC_Li256ELb0ELb1ELb0ELb0EEENS1_19SingleTileSchedulerILb0ELb0ELb1ELi128EEEEEEEEEvNT_6ParamsE,"",@"SHT_CUDA_INFO"
	.sectionflags	@""
	.align	4


	//----- nvinfo : EIATTR_CUDA_API_VERSION
	.align		4
        /*0000*/ 	.byte	0x04, 0x37
        /*0002*/ 	.short	(.L_120 - .L_119)
.L_119:
        /*0004*/ 	.word	0x00000082


	//----- nvinfo : EIATTR_KPARAM_INFO
	.align		4
.L_120:
        /*0008*/ 	.byte	0x04, 0x17
        /*000a*/ 	.short	(.L_122 - .L_121)
.L_121:
        /*000c*/ 	.word	0x00000000
        /*0010*/ 	.short	0x0000
        /*0012*/ 	.short	0x0000
        /*0014*/ 	.byte	0x00, 0xf0, 0x61, 0x10


	//----- nvinfo : EIATTR_SPARSE_MMA_MASK
	.align		4
.L_122:
        /*0018*/ 	.byte	0x03, 0x50
        /*001a*/ 	.short	0x0000


	//----- nvinfo : EIATTR_MAXREG_COUNT
	.align		4
        /*001c*/ 	.byte	0x03, 0x1b
        /*001e*/ 	.short	0x00ff


	//----- nvinfo : EIATTR_MERCURY_ISA_VERSION
	.align		4
        /*0020*/ 	.byte	0x03, 0x5f
        /*0022*/ 	.short	0x0101


	//----- nvinfo : EIATTR_EXIT_INSTR_OFFSETS
	.align		4
        /*0024*/ 	.byte	0x04, 0x1c
        /*0026*/ 	.short	(.L_124 - .L_123)


	//   ....[0]....
.L_123:
        /*0028*/ 	.word	0x00000010


	//----- nvinfo : EIATTR_MAX_THREADS
	.align		4
.L_124:
        /*002c*/ 	.byte	0x04, 0x05
        /*002e*/ 	.short	(.L_126 - .L_125)
.L_125:
        /*0030*/ 	.word	0x00000100
        /*0034*/ 	.word	0x00000001
        /*0038*/ 	.word	0x00000001


	//----- nvinfo : EIATTR_CBANK_PARAM_SIZE
	.align		4
.L_126:
        /*003c*/ 	.byte	0x03, 0x19
        /*003e*/ 	.short	0x0418


	//----- nvinfo : EIATTR_PARAM_CBANK
	.align		4
        /*0040*/ 	.byte	0x04, 0x0a
        /*0042*/ 	.short	(.L_128 - .L_127)
	.align		4
.L_127:
        /*0044*/ 	.word	index@(.nv.constant0._ZN7cutlass13device_kernelIN5flash19enable_sm80_to_sm89INS1_16FlashAttnFwdSm80INS1_25CollectiveMainloopFwdSm80ILi8ELi1ELb1EN4cute5tupleIJNS5_1CILi128EEES8_S8_EEELi128ENS_10bfloat16_tEfNS_4arch4Sm80ELb0ELb0ELb1ELb0ELb1ELb0ELb1ELb0EEENS1_21CollectiveEpilogueFwdIS9_NS6_IJNS7_ILi1EEESF_SF_EEESA_SC_Li256ELb0ELb1ELb0ELb0EEENS1_19SingleTileSchedulerILb0ELb0ELb1ELi128EEEEEEEEEvNT_6ParamsE)
        /*0048*/ 	.short	0x0210
        /*004a*/ 	.short	0x0418


	//----- nvinfo : EIATTR_SW_WAR
	.align		4
.L_128:
        /*004c*/ 	.byte	0x04, 0x36
        /*004e*/ 	.short	(.L_130 - .L_129)
.L_129:
        /*0050*/ 	.word	0x00000008
.L_130:


//--------------------- .nv.info._ZN7cutlass13device_kernelIN5flash19enable_sm80_to_sm89INS1_16FlashAttnFwdSm80INS1_25CollectiveMainloopFwdSm80ILi8ELi1ELb1EN4cute5tupleIJNS5_1CILi128EEES8_S8_EEELi128ENS_10bfloat16_tEfNS_4arch4Sm80ELb0ELb0ELb1ELb1ELb1ELb0ELb1ELb0EEENS1_21CollectiveEpilogueFwdIS9_NS6_IJNS7_ILi1EEESF_SF_EEESA_SC_Li256ELb1ELb1ELb0ELb0EEENS1_19SingleTileSchedulerILb1ELb0ELb1ELi128EEEEEEEEEvNT_6ParamsE --------------------------
	.section	.nv.info._ZN7cutlass13device_kernelIN5flash19enable_sm80_to_sm89INS1_16FlashAttnFwdSm80INS1_25CollectiveMainloopFwdSm80ILi8ELi1ELb1EN4cute5tupleIJNS5_1CILi128EEES8_S8_EEELi128ENS_10bfloat16_tEfNS_4arch4Sm80ELb0ELb0ELb1ELb1ELb1ELb0ELb1ELb0EEENS1_21CollectiveEpilogueFwdIS9_NS6_IJNS7_ILi1EEESF_SF_EEESA_SC_Li256ELb1ELb1ELb0ELb0EEENS1_19SingleTileSchedulerILb1ELb0ELb1ELi128EEEEEEEEEvNT_6ParamsE,"",@"SHT_CUDA_INFO"
	.sectionflags	@""
	.align	4


	//----- nvinfo : EIATTR_CUDA_API_VERSION
	.align		4
        /*0000*/ 	.byte	0x04, 0x37
        /*0002*/ 	.short	(.L_132 - .L_131)
.L_131:
        /*0004*/ 	.word	0x00000082


	//----- nvinfo : EIATTR_KPARAM_INFO
	.align		4
.L_132:
        /*0008*/ 	.byte	0x04, 0x17
        /*000a*/ 	.short	(.L_134 - .L_133)
.L_133:
        /*000c*/ 	.word	0x00000000
        /*0010*/ 	.short	0x0000
        /*0012*/ 	.short	0x0000
        /*0014*/ 	.byte	0x00, 0xf0, 0x61, 0x10


	//----- nvinfo : EIATTR_SPARSE_MMA_MASK
	.align		4
.L_134:
        /*0018*/ 	.byte	0x03, 0x50
        /*001a*/ 	.short	0x0000


	//----- nvinfo : EIATTR_MAXREG_COUNT
	.align		4
        /*001c*/ 	.byte	0x03, 0x1b
        /*001e*/ 	.short	0x00ff


	//----- nvinfo : EIATTR_MERCURY_ISA_VERSION
	.align		4
        /*0020*/ 	.byte	0x03, 0x5f
        /*0022*/ 	.short	0x0101


	//----- nvinfo : EIATTR_EXIT_INSTR_OFFSETS
	.align		4
        /*0024*/ 	.byte	0x04, 0x1c
        /*0026*/ 	.short	(.L_136 - .L_135)


	//   ....[0]....
.L_135:
        /*0028*/ 	.word	0x00000010


	//----- nvinfo : EIATTR_MAX_THREADS
	.align		4
.L_136:
        /*002c*/ 	.byte	0x04, 0x05
        /*002e*/ 	.short	(.L_138 - .L_137)
.L_137:
        /*0030*/ 	.word	0x00000100
        /*0034*/ 	.word	0x00000001
        /*0038*/ 	.word	0x00000001


	//----- nvinfo : EIATTR_CBANK_PARAM_SIZE
	.align		4
.L_138:
        /*003c*/ 	.byte	0x03, 0x19
        /*003e*/ 	.short	0x0418


	//----- nvinfo : EIATTR_PARAM_CBANK
	.align		4
        /*0040*/ 	.byte	0x04, 0x0a
        /*0042*/ 	.short	(.L_140 - .L_139)
	.align		4
.L_139:
        /*0044*/ 	.word	index@(.nv.constant0._ZN7cutlass13device_kernelIN5flash19enable_sm80_to_sm89INS1_16FlashAttnFwdSm80INS1_25CollectiveMainloopFwdSm80ILi8ELi1ELb1EN4cute5tupleIJNS5_1CILi128EEES8_S8_EEELi128ENS_10bfloat16_tEfNS_4arch4Sm80ELb0ELb0ELb1ELb1ELb1ELb0ELb1ELb0EEENS1_21CollectiveEpilogueFwdIS9_NS6_IJNS7_ILi1EEESF_SF_EEESA_SC_Li256ELb1ELb1ELb0ELb0EEENS1_19SingleTileSchedulerILb1ELb0ELb1ELi128EEEEEEEEEvNT_6ParamsE)
        /*0048*/ 	.short	0x0210
        /*004a*/ 	.short	0x0418


	//----- nvinfo : EIATTR_SW_WAR
	.align		4
.L_140:
        /*004c*/ 	.byte	0x04, 0x36
        /*004e*/ 	.short	(.L_142 - .L_141)
.L_141:
        /*0050*/ 	.word	0x00000008
.L_142:


//--------------------- .nv.info._ZN7cutlass13device_kernelIN5flash19enable_sm80_to_sm89INS1_16FlashAttnFwdSm80INS1_25CollectiveMainloopFwdSm80ILi8ELi1ELb1EN4cute5tupleIJNS5_1CILi128EEES8_S8_EEELi128ENS_10bfloat16_tEfNS_4arch4Sm80ELb0ELb0ELb1ELb1ELb1ELb1ELb1ELb0EEENS1_21CollectiveEpilogueFwdIS9_NS6_IJNS7_ILi1EEESF_SF_EEESA_SC_Li256ELb1ELb1ELb0ELb0EEENS1_19SingleTileSchedulerILb1ELb0ELb1ELi128EEEEEEEEEvNT_6ParamsE --------------------------
	.section	.nv.info._ZN7cutlass13device_kernelIN5flash19enable_sm80_to_sm89INS1_16FlashAttnFwdSm80INS1_25CollectiveMainloopFwdSm80ILi8ELi1ELb1EN4cute5tupleIJNS5_1CILi128EEES8_S8_EEELi128ENS_10bfloat16_tEfNS_4arch4Sm80ELb0ELb0ELb1ELb1ELb1ELb1ELb1ELb0EEENS1_21CollectiveEpilogueFwdIS9_NS6_IJNS7_ILi1EEESF_SF_EEESA_SC_Li256ELb1ELb1ELb0ELb0EEENS1_19SingleTileSchedulerILb1ELb0ELb1ELi128EEEEEEEEEvNT_6ParamsE,"",@"SHT_CUDA_INFO"
	.sectionflags	@""
	.align	4


	//----- nvinfo : EIATTR_CUDA_API_VERSION
	.align		4
        /*0000*/ 	.byte	0x04, 0x37
        /*0002*/ 	.short	(.L_144 - .L_143)
.L_143:
        /*0004*/ 	.word	0x00000082


	//----- nvinfo : EIATTR_KPARAM_INFO
	.align		4
.L_144:
        /*0008*/ 	.byte	0x04, 0x17
        /*000a*/ 	.short	(.L_146 - .L_145)
.L_145:
        /*000c*/ 	.word	0x00000000
        /*0010*/ 	.short	0x0000
        /*0012*/ 	.short	0x0000
        /*0014*/ 	.byte	0x00, 0xf0, 0x61, 0x10


	//----- nvinfo : EIATTR_SPARSE_MMA_MASK
	.align		4
.L_146:
        /*0018*/ 	.byte	0x03, 0x50
        /*001a*/ 	.short	0x0000


	//----- nvinfo : EIATTR_MAXREG_COUNT
	.align		4
        /*001c*/ 	.byte	0x03, 0x1b
        /*001e*/ 	.short	0x00ff


	//----- nvinfo : EIATTR_MERCURY_ISA_VERSION
	.align		4
        /*0020*/ 	.byte	0x03, 0x5f
        /*0022*/ 	.short	0x0101


	//----- nvinfo : EIATTR_EXIT_INSTR_OFFSETS
	.align		4
        /*0024*/ 	.byte	0x04, 0x1c
        /*0026*/ 	.short	(.L_148 - .L_147)


	//   ....[0]....
.L_147:
        /*0028*/ 	.word	0x00000010


	//----- nvinfo : EIATTR_MAX_THREADS
	.align		4
.L_148:
        /*002c*/ 	.byte	0x04, 0x05
        /*002e*/ 	.short	(.L_150 - .L_149)
.L_149:
        /*0030*/ 	.word	0x00000100
        /*0034*/ 	.word	0x00000001
        /*0038*/ 	.word	0x00000001


	//----- nvinfo : EIATTR_CBANK_PARAM_SIZE
	.align		4
.L_150:
        /*003c*/ 	.byte	0x03, 0x19
        /*003e*/ 	.short	0x0418


	//----- nvinfo : EIATTR_PARAM_CBANK
	.align		4
        /*0040*/ 	.byte	0x04, 0x0a
        /*0042*/ 	.short	(.L_152 - .L_151)
	.align		4
.L_151:
        /*0044*/ 	.word	index@(.nv.constant0._ZN7cutlass13device_kernelIN5flash19enable_sm80_to_sm89INS1_16FlashAttnFwdSm80INS1_25CollectiveMainloopFwdSm80ILi8ELi1ELb1EN4cute5tupleIJNS5_1CILi128EEES8_S8_EEELi128ENS_10bfloat16_tEfNS_4arch4Sm80ELb0ELb0ELb1ELb1ELb1ELb1ELb1ELb0EEENS1_21CollectiveEpilogueFwdIS9_NS6_IJNS7_ILi1EEESF_SF_EEESA_SC_Li256ELb1ELb1ELb0ELb0EEENS1_19SingleTileSchedulerILb1ELb0ELb1ELi128EEEEEEEEEvNT_6ParamsE)
        /*0048*/ 	.short	0x0210
        /*004a*/ 	.short	0x0418


	//----- nvinfo : EIATTR_SW_WAR
	.align		4
.L_152:
        /*004c*/ 	.byte	0x04, 0x36
        /*004e*/ 	.short	(.L_154 - .L_153)
.L_153:
        /*0050*/ 	.word	0x00000008
.L_154:


//--------------------- .nv.info._ZN7cutlass13device_kernelIN5flash19enable_sm80_to_sm89INS1_16FlashAttnFwdSm80INS1_25CollectiveMainloopFwdSm80ILi8ELi1ELb1EN4cute5tupleIJNS5_1CILi128EEENS7_ILi96EEES8_EEELi128ENS_10bfloat16_tEfNS_4arch4Sm80ELb0ELb1ELb1ELb0ELb1ELb0ELb1ELb0EEENS1_21CollectiveEpilogueFwdINS6_IJS8_S8_S9_EEENS6_IJNS7_ILi1EEESH_SH_EEESB_SD_Li256ELb0ELb1ELb0ELb0EEENS1_19SingleTileSchedulerILb0ELb0ELb1ELi128EEEEEEEEEvNT_6ParamsE --------------------------
	.section	.nv.info._ZN7cutlass13device_kernelIN5flash19enable_sm80_to_sm89INS1_16FlashAttnFwdSm80INS1_25CollectiveMainloopFwdSm80ILi8ELi1ELb1EN4cute5tupleIJNS5_1CILi128EEENS7_ILi96EEES8_EEELi128ENS_10bfloat16_tEfNS_4arch4Sm80ELb0ELb1ELb1ELb0ELb1ELb0ELb1ELb0EEENS1_21CollectiveEpilogueFwdINS6_IJS8_S8_S9_EEENS6_IJNS7_ILi1EEESH_SH_EEESB_SD_Li256ELb0ELb1ELb0ELb0EEENS1_19SingleTileSchedulerILb0ELb0ELb1ELi128EEEEEEEEEvNT_6ParamsE,"",@"SHT_CUDA_INFO"
	.sectionflags	@""
	.align	4


	//----- nvinfo : EIATTR_CUDA_API_VERSION
	.align		4
        /*0000*/ 	.byte	0x04, 0x37
        /*0002*/ 	.short	(.L_156 - .L_155)
.L_155:
        /*0004*/ 	.word	0x00000082


	//----- nvinfo : EIATTR_KPARAM_INFO
	.align		4
.L_156:
        /*0008*/ 	.byte	0x04, 0x17
        /*000a*/ 	.short	(.L_158 - .L_157)
.L_157:
        /*000c*/ 	.word	0x00000000
        /*0010*/ 	.short	0x0000
        /*0012*/ 	.short	0x0000
        /*0014*/ 	.byte	0x00, 0xf0, 0x61, 0x10


	//----- nvinfo : EIATTR_SPARSE_MMA_MASK
	.align		4
.L_158:
        /*0018*/ 	.byte	0x03, 0x50
        /*001a*/ 	.short	0x0000


	//----- nvinfo : EIATTR_MAXREG_COUNT
	.align		4
        /*001c*/ 	.byte	0x03, 0x1b
        /*001e*/ 	.short	0x00ff


	//----- nvinfo : EIATTR_MERCURY_ISA_VERSION
	.align		4
        /*0020*/ 	.byte	0x03, 0x5f
        /*0022*/ 	.short	0x0101


	//----- nvinfo : EIATTR_EXIT_INSTR_OFFSETS
	.align		4
        /*0024*/ 	.byte	0x04, 0x1c
        /*0026*/ 	.short	(.L_160 - .L_159)


	//   ....[0]....
.L_159:
        /*0028*/ 	.word	0x00000010


	//----- nvinfo : EIATTR_MAX_THREADS
	.align		4
.L_160:
        /*002c*/ 	.byte	0x04, 0x05
        /*002e*/ 	.short	(.L_162 - .L_161)
.L_161:
        /*0030*/ 	.word	0x00000100
        /*0034*/ 	.word	0x00000001
        /*0038*/ 	.word	0x00000001


	//----- nvinfo : EIATTR_CBANK_PARAM_SIZE
	.align		4
.L_162:
        /*003c*/ 	.byte	0x03, 0x19
        /*003e*/ 	.short	0x0418


	//----- nvinfo : EIATTR_PARAM_CBANK
	.align		4
        /*0040*/ 	.byte	0x04, 0x0a
        /*0042*/ 	.short	(.L_164 - .L_163)
	.align		4
.L_163:
        /*0044*/ 	.word	index@(.nv.constant0._ZN7cutlass13device_kernelIN5flash19enable_sm80_to_sm89INS1_16FlashAttnFwdSm80INS1_25CollectiveMainloopFwdSm80ILi8ELi1ELb1EN4cute5tupleIJNS5_1CILi128EEENS7_ILi96EEES8_EEELi128ENS_10bfloat16_tEfNS_4arch4Sm80ELb0ELb1ELb1ELb0ELb1ELb0ELb1ELb0EEENS1_21CollectiveEpilogueFwdINS6_IJS8_S8_S9_EEENS6_IJNS7_ILi1EEESH_SH_EEESB_SD_Li256ELb0ELb1ELb0ELb0EEENS1_19SingleTileSchedulerILb0ELb0ELb1ELi128EEEEEEEEEvNT_6ParamsE)
        /*0048*/ 	.short	0x0210
        /*004a*/ 	.short	0x0418


	//----- nvinfo : EIATTR_SW_WAR
	.align		4
.L_164:
        /*004c*/ 	.byte	0x04, 0x36
        /*004e*/ 	.short	(.L_166 - .L_165)
.L_165:
        /*0050*/ 	.word	0x00000008
.L_166:


//--------------------- .nv.info._ZN7cutlass13device_kernelIN5flash19enable_sm80_to_sm89INS1_16FlashAttnFwdSm80INS1_25CollectiveMainloopFwdSm80ILi8ELi1ELb1EN4cute5tupleIJNS5_1CILi128EEENS7_ILi96EEES8_EEELi128ENS_10bfloat16_tEfNS_4arch4Sm80ELb0ELb1ELb1ELb1ELb1ELb0ELb1ELb0EEENS1_21CollectiveEpilogueFwdINS6_IJS8_S8_S9_EEENS6_IJNS7_ILi1EEESH_SH_EEESB_SD_Li256ELb1ELb1ELb0ELb0EEENS1_19SingleTileSchedulerILb1ELb0ELb1ELi128EEEEEEEEEvNT_6ParamsE --------------------------
	.section	.nv.info._ZN7cutlass13device_kernelIN5flash19enable_sm80_to_sm89INS1_16FlashAttnFwdSm80INS1_25CollectiveMainloopFwdSm80ILi8ELi1ELb1EN4cute5tupleIJNS5_1CILi128EEENS7_ILi96EEES8_EEELi128ENS_10bfloat16_tEfNS_4arch4Sm80ELb0ELb1ELb1ELb1ELb1ELb0ELb1ELb0EEENS1_21CollectiveEpilogueFwdINS6_IJS8_S8_S9_EEENS6_IJNS7_ILi1EEESH_SH_EEESB_SD_Li256ELb1ELb1ELb0ELb0EEENS1_19SingleTileSchedulerILb1ELb0ELb1ELi128EEEEEEEEEvNT_6ParamsE,"",@"SHT_CUDA_INFO"
	.sectionflags	@""
	.align	4


	//----- nvinfo : EIATTR_CUDA_API_VERSION
	.align		4
        /*0000*/ 	.byte	0x04, 0x37
        /*0002*/ 	.short	(.L_168 - .L_167)
.L_167:
        /*0004*/ 	.word	0x00000082


	//----- nvinfo : EIATTR_KPARAM_INFO
	.align		4
.L_168:
        /*0008*/ 	.byte	0x04, 0x17
        /*000a*/ 	.short	(.L_170 - .L_169)
.L_169:
        /*000c*/ 	.word	0x00000000
        /*0010*/ 	.short	0x0000
        /*0012*/ 	.short	0x0000
        /*0014*/ 	.byte	0x00, 0xf0, 0x61, 0x10


	//----- nvinfo : EIATTR_SPARSE_MMA_MASK
	.align		4
.L_170:
        /*0018*/ 	.byte	0x03, 0x50
        /*001a*/ 	.short	0x0000


	//----- nvinfo : EIATTR_MAXREG_COUNT
	.align		4
        /*001c*/ 	.byte	0x03, 0x1b
        /*001e*/ 	.short	0x00ff


	//----- nvinfo : EIATTR_MERCURY_ISA_VERSION
	.align		4
        /*0020*/ 	.byte	0x03, 0x5f
        /*0022*/ 	.short	0x0101


	//----- nvinfo : EIATTR_EXIT_INSTR_OFFSETS
	.align		4
        /*0024*/ 	.byte	0x04, 0x1c
        /*0026*/ 	.short	(.L_172 - .L_171)


	//   ....[0]....
.L_171:
        /*0028*/ 	.word	0x00000010


	//----- nvinfo : EIATTR_MAX_THREADS
	.align		4
.L_172:
        /*002c*/ 	.byte	0x04, 0x05
        /*002e*/ 	.short	(.L_174 - .L_173)
.L_173:
        /*0030*/ 	.word	0x00000100
        /*0034*/ 	.word	0x00000001
        /*0038*/ 	.word	0x00000001


	//----- nvinfo : EIATTR_CBANK_PARAM_SIZE
	.align		4
.L_174:
        /*003c*/ 	.byte	0x03, 0x19
        /*003e*/ 	.short	0x0418


	//----- nvinfo : EIATTR_PARAM_CBANK
	.align		4
        /*0040*/ 	.byte	0x04, 0x0a
        /*0042*/ 	.short	(.L_176 - .L_175)
	.align		4
.L_175:
        /*0044*/ 	.word	index@(.nv.constant0._ZN7cutlass13device_kernelIN5flash19enable_sm80_to_sm89INS1_16FlashAttnFwdSm80INS1_25CollectiveMainloopFwdSm80ILi8ELi1ELb1EN4cute5tupleIJNS5_1CILi128EEENS7_ILi96EEES8_EEELi128ENS_10bfloat16_tEfNS_4arch4Sm80ELb0ELb1ELb1ELb1ELb1ELb0ELb1ELb0EEENS1_21CollectiveEpilogueFwdINS6_IJS8_S8_S9_EEENS6_IJNS7_ILi1EEESH_SH_EEESB_SD_Li256ELb1ELb1ELb0ELb0EEENS1_19SingleTileSchedulerILb1ELb0ELb1ELi128EEEEEEEEEvNT_6ParamsE)
        /*0048*/ 	.short	0x0210
        /*004a*/ 	.short	0x0418


	//----- nvinfo : EIATTR_SW_WAR
	.align		4
.L_176:
        /*004c*/ 	.byte	0x04, 0x36
        /*004e*/ 	.short	(.L_178 - .L_177)
.L_177:
        /*0050*/ 	.word	0x00000008
.L_178:


//--------------------- .nv.info._ZN7cutlass13device_kernelIN5flash19enable_sm80_to_sm89INS1_16FlashAttnFwdSm80INS1_25CollectiveMainloopFwdSm80ILi8ELi1ELb1EN4cute5tupleIJNS5_1CILi128EEENS7_ILi96EEES8_EEELi128ENS_10bfloat16_tEfNS_4arch4Sm80ELb0ELb1ELb1ELb1ELb1ELb1ELb1ELb0EEENS1_21CollectiveEpilogueFwdINS6_IJS8_S8_S9_EEENS6_IJNS7_ILi1EEESH_SH_EEESB_SD_Li256ELb1ELb1ELb0ELb0EEENS1_19SingleTileSchedulerILb1ELb0ELb1ELi128EEEEEEEEEvNT_6ParamsE --------------------------
	.section	.nv.info._ZN7cutlass13device_kernelIN5flash19enable_sm80_to_sm89INS1_16FlashAttnFwdSm80INS1_25CollectiveMainloopFwdSm80ILi8ELi1ELb1EN4cute5tupleIJNS5_1CILi128EEENS7_ILi96EEES8_EEELi128ENS_10bfloat16_tEfNS_4arch4Sm80ELb0ELb1ELb1ELb1ELb1ELb1ELb1ELb0EEENS1_21CollectiveEpilogueFwdINS6_IJS8_S8_S9_EEENS6_IJNS7_ILi1EEESH_SH_EEESB_SD_Li256ELb1ELb1ELb0ELb0EEENS1_19SingleTileSchedulerILb1ELb0ELb1ELi128EEEEEEEEEvNT_6ParamsE,"",@"SHT_CUDA_INFO"
	.sectionflags	@""
	.align	4


	//----- nvinfo : EIATTR_CUDA_API_VERSION
	.align		4
        /*0000*/ 	.byte	0x04, 0x37
        /*0002*/ 	.short	(.L_180 - .L_179)
.L_179:
        /*0004*/ 	.word	0x00000082


	//----- nvinfo : EIATTR_KPARAM_INFO
	.align		4
.L_180:
        /*0008*/ 	.byte	0x04, 0x17
        /*000a*/ 	.short	(.L_182 - .L_181)
.L_181:
        /*000c*/ 	.word	0x00000000
        /*0010*/ 	.short	0x0000
        /*0012*/ 	.short	0x0000
        /*0014*/ 	.byte	0x00, 0xf0, 0x61, 0x10


	//----- nvinfo : EIATTR_SPARSE_MMA_MASK
	.align		4
.L_182:
        /*0018*/ 	.byte	0x03, 0x50
        /*001a*/ 	.short	0x0000


	//----- nvinfo : EIATTR_MAXREG_COUNT
	.align		4
        /*001c*/ 	.byte	0x03, 0x1b
        /*001e*/ 	.short	0x00ff


	//----- nvinfo : EIATTR_MERCURY_ISA_VERSION
	.align		4
        /*0020*/ 	.byte	0x03, 0x5f
        /*0022*/ 	.short	0x0101


	//----- nvinfo : EIATTR_EXIT_INSTR_OFFSETS
	.align		4
        /*0024*/ 	.byte	0x04, 0x1c
        /*0026*/ 	.short	(.L_184 - .L_183)


	//   ....[0]....
.L_183:
        /*0028*/ 	.word	0x00000010


	//----- nvinfo : EIATTR_MAX_THREADS
	.align		4
.L_184:
        /*002c*/ 	.byte	0x04, 0x05
        /*002e*/ 	.short	(.L_186 - .L_185)
.L_185:
        /*0030*/ 	.word	0x00000100
        /*0034*/ 	.word	0x00000001
        /*0038*/ 	.word	0x00000001


	//----- nvinfo : EIATTR_CBANK_PARAM_SIZE
	.align		4
.L_186:
        /*003c*/ 	.byte	0x03, 0x19
        /*003e*/ 	.short	0x0418


	//----- nvinfo : EIATTR_PARAM_CBANK
	.align		4
        /*0040*/ 	.byte	0x04, 0x0a
        /*0042*/ 	.short	(.L_188 - .L_187)
	.align		4
.L_187:
        /*0044*/ 	.word	index@(.nv.constant0._ZN7cutlass13device_kernelIN5flash19enable_sm80_to_sm89INS1_16FlashAttnFwdSm80INS1_25CollectiveMainloopFwdSm80ILi8ELi1ELb1EN4cute5tupleIJNS5_1CILi128EEENS7_ILi96EEES8_EEELi128ENS_10bfloat16_tEfNS_4arch4Sm80ELb0ELb1ELb1ELb1ELb1ELb1ELb1ELb0EEENS1_21CollectiveEpilogueFwdINS6_IJS8_S8_S9_EEENS6_IJNS7_ILi1EEESH_SH_EEESB_SD_Li256ELb1ELb1ELb0ELb0EEENS1_19SingleTileSchedulerILb1ELb0ELb1ELi128EEEEEEEEEvNT_6ParamsE)
        /*0048*/ 	.short	0x0210
        /*004a*/ 	.short	0x0418


	//----- nvinfo : EIATTR_SW_WAR
	.align		4
.L_188:
        /*004c*/ 	.byte	0x04, 0x36
        /*004e*/ 	.short	(.L_190 - .L_189)
.L_189:
        /*0050*/ 	.word	0x00000008
.L_190:


//--------------------- .nv.info._ZN7cutlass13device_kernelIN5flash19enable_sm80_to_sm89INS1_16FlashAttnFwdSm80INS1_25CollectiveMainloopFwdSm80ILi8ELi1ELb1EN4cute5tupleIJNS5_1CILi128EEES8_S8_EEELi128ENS_10bfloat16_tEfNS_4arch4Sm80ELb1ELb0ELb1ELb0ELb1ELb0ELb1ELb0EEENS1_21CollectiveEpilogueFwdIS9_NS6_IJNS7_ILi1EEESF_SF_EEESA_SC_Li256ELb0ELb1ELb0ELb0EEENS1_30DynamicPersistentTileSchedulerILi256ELi256ELb0ELb1ELb0EEEEEEEEEvNT_6ParamsE --------------------------
	.section	.nv.info._ZN7cutlass13device_kernelIN5flash19enable_sm80_to_sm89INS1_16FlashAttnFwdSm80INS1_25CollectiveMainloopFwdSm80ILi8ELi1ELb1EN4cute5tupleIJNS5_1CILi128EEES8_S8_EEELi128ENS_10bfloat16_tEfNS_4arch4Sm80ELb1ELb0ELb1ELb0ELb1ELb0ELb1ELb0EEENS1_21CollectiveEpilogueFwdIS9_NS6_IJNS7_ILi1EEESF_SF_EEESA_SC_Li256ELb0ELb1ELb0ELb0EEENS1_30DynamicPersistentTileSchedulerILi256ELi256ELb0ELb1ELb0EEEEEEEEEvNT_6ParamsE,"",@"SHT_CUDA_INFO"
	.sectionflags	@""
	.align	4


	//----- nvinfo : EIATTR_CUDA_API_VERSION
	.align		4
        /*0000*/ 	.byte	0x04, 0x37
        /*0002*/ 	.short	(.L_192 - .L_191)
.L_191:
        /*0004*/ 	.word	0x00000082


	//----- nvinfo : EIATTR_KPARAM_INFO
	.align		4
.L_192:
        /*0008*/ 	.byte	0x04, 0x17
        /*000a*/ 	.short	(.L_194 - .L_193)
.L_193:
        /*000c*/ 	.word	0x00000000
        /*0010*/ 	.short	0x0000
        /*0012*/ 	.short	0x0000
        /*0014*/ 	.byte	0x00, 0xf0, 0xa1, 0x10


	//----- nvinfo : EIATTR_SPARSE_MMA_MASK
	.align		4
.L_194:
        /*0018*/ 	.byte	0x03, 0x50
        /*001a*/ 	.short	0x0000


	//----- nvinfo : EIATTR_MAXREG_COUNT
	.align		4
        /*001c*/ 	.byte	0x03, 0x1b
        /*001e*/ 	.short	0x00ff


	//----- nvinfo : EIATTR_MERCURY_ISA_VERSION
	.align		4
        /*0020*/ 	.byte	0x03, 0x5f
        /*0022*/ 	.short	0x0101


	//----- nvinfo : EIATTR_EXIT_INSTR_OFFSETS
	.align		4
        /*0024*/ 	.byte	0x04, 0x1c
        /*0026*/ 	.short	(.L_196 - .L_195)


	//   ....[0]....
.L_195:
        /*0028*/ 	.word	0x00000010


	//----- nvinfo : EIATTR_MAX_THREADS
	.align		4
.L_196:
        /*002c*/ 	.byte	0x04, 0x05
        /*002e*/ 	.short	(.L_198 - .L_197)
.L_197:
        /*0030*/ 	.word	0x00000100
        /*0034*/ 	.word	0x00000001
        /*0038*/ 	.word	0x00000001


	//----- nvinfo : EIATTR_CBANK_PARAM_SIZE
	.align		4
.L_198:
        /*003c*/ 	.byte	0x03, 0x19
        /*003e*/ 	.short	0x0428


	//----- nvinfo : EIATTR_PARAM_CBANK
	.align		4
        /*0040*/ 	.byte	0x04, 0x0a
        /*0042*/ 	.short	(.L_200 - .L_199)
	.align		4
.L_199:
        /*0044*/ 	.word	index@(.nv.constant0._ZN7cutlass13device_kernelIN5flash19enable_sm80_to_sm89INS1_16FlashAttnFwdSm80INS1_25CollectiveMainloopFwdSm80ILi8ELi1ELb1EN4cute5tupleIJNS5_1CILi128EEES8_S8_EEELi128ENS_10bfloat16_tEfNS_4arch4Sm80ELb1ELb0ELb1ELb0ELb1ELb0ELb1ELb0EEENS1_21CollectiveEpilogueFwdIS9_NS6_IJNS7_ILi1EEESF_SF_EEESA_SC_Li256ELb0ELb1ELb0ELb0EEENS1_30DynamicPersistentTileSchedulerILi256ELi256ELb0ELb1ELb0EEEEEEEEEvNT_6ParamsE)
        /*0048*/ 	.short	0x0210
        /*004a*/ 	.short	0x0428


	//----- nvinfo : EIATTR_SW_WAR
	.align		4
.L_200:
        /*004c*/ 	.byte	0x04, 0x36
        /*004e*/ 	.short	(.L_202 - .L_201)
.L_201:
        /*0050*/ 	.word	0x00000008
.L_202:


//--------------------- .nv.info._ZN7cutlass13device_kernelIN5flash19enable_sm80_to_sm89INS1_16FlashAttnFwdSm80INS1_25CollectiveMainloopFwdSm80ILi8ELi1ELb1EN4cute5tupleIJNS5_1CILi128EEES8_S8_EEELi128ENS_10bfloat16_tEfNS_4arch4Sm80ELb1ELb0ELb1ELb1ELb1ELb0ELb1ELb0EEENS1_21CollectiveEpilogueFwdIS9_NS6_IJNS7_ILi1EEESF_SF_EEESA_SC_Li256ELb1ELb1ELb0ELb0EEENS1_19SingleTileSchedulerILb1ELb0ELb1ELi128EEEEEEEEEvNT_6ParamsE --------------------------
	.section	.nv.info._ZN7cutlass13device_kernelIN5flash19enable_sm80_to_sm89INS1_16FlashAttnFwdSm80INS1_25CollectiveMainloopFwdSm80ILi8ELi1ELb1EN4cute5tupleIJNS5_1CILi128EEES8_S8_EEELi128ENS_10bfloat16_tEfNS_4arch4Sm80ELb1ELb0ELb1ELb1ELb1ELb0ELb1ELb0EEENS1_21CollectiveEpilogueFwdIS9_NS6_IJNS7_ILi1EEESF_SF_EEESA_SC_Li256ELb1ELb1ELb0ELb0EEENS1_19SingleTileSchedulerILb1ELb0ELb1ELi128EEEEEEEEEvNT_6ParamsE,"",@"SHT_CUDA_INFO"
	.sectionflags	@""
	.align	4


	//----- nvinfo : EIATTR_CUDA_API_VERSION
	.align		4
        /*0000*/ 	.byte	0x04, 0x37
        /*0002*/ 	.short	(.L_204 - .L_203)
.L_203:
        /*0004*/ 	.word	0x00000082


	//----- nvinfo : EIATTR_KPARAM_INFO
	.align		4
.L_204:
        /*0008*/ 	.byte	0x04, 0x17
        /*000a*/ 	.short	(.L_206 - .L_205)
.L_205:
        /*000c*/ 	.word	0x00000000
        /*0010*/ 	.short	0x0000
        /*0012*/ 	.short	0x0000
        /*0014*/ 	.byte	0x00, 0xf0, 0x61, 0x10


	//----- nvinfo : EIATTR_SPARSE_MMA_MASK
	.align		4
.L_206:
        /*0018*/ 	.byte	0x03, 0x50
        /*001a*/ 	.short	0x0000


	//----- nvinfo : EIATTR_MAXREG_COUNT
	.align		4
        /*001c*/ 	.byte	0x03, 0x1b
        /*001e*/ 	.short	0x00ff


	//----- nvinfo : EIATTR_MERCURY_ISA_VERSION
	.align		4
        /*0020*/ 	.byte	0x03, 0x5f
        /*0022*/ 	.short	0x0101


	//----- nvinfo : EIATTR_EXIT_INSTR_OFFSETS
	.align		4
        /*0024*/ 	.byte	0x04, 0x1c
        /*0026*/ 	.short	(.L_208 - .L_207)


	//   ....[0]....
.L_207:
        /*0028*/ 	.word	0x00000010


	//----- nvinfo : EIATTR_MAX_THREADS
	.align		4
.L_208:
        /*002c*/ 	.byte	0x04, 0x05
        /*002e*/ 	.short	(.L_210 - .L_209)
.L_209:
        /*0030*/ 	.word	0x00000100
        /*0034*/ 	.word	0x00000001
        /*0038*/ 	.word	0x00000001


	//----- nvinfo : EIATTR_CBANK_PARAM_SIZE
	.align		4
.L_210:
        /*003c*/ 	.byte	0x03, 0x19
        /*003e*/ 	.short	0x0418


	//----- nvinfo : EIATTR_PARAM_CBANK
	.align		4
        /*0040*/ 	.byte	0x04, 0x0a
        /*0042*/ 	.short	(.L_212 - .L_211)
	.align		4
.L_211:
        /*0044*/ 	.word	index@(.nv.constant0._ZN7cutlass13device_kernelIN5flash19enable_sm80_to_sm89INS1_16FlashAttnFwdSm80INS1_25CollectiveMainloopFwdSm80ILi8ELi1ELb1EN4cute5tupleIJNS5_1CILi128EEES8_S8_EEELi128ENS_10bfloat16_tEfNS_4arch4Sm80ELb1ELb0ELb1ELb1ELb1ELb0ELb1ELb0EEENS1_21CollectiveEpilogueFwdIS9_NS6_IJNS7_ILi1EEESF_SF_EEESA_SC_Li256ELb1ELb1ELb0ELb0EEENS1_19SingleTileSchedulerILb1ELb0ELb1ELi128EEEEEEEEEvNT_6ParamsE)
        /*0048*/ 	.short	0x0210
        /*004a*/ 	.short	0x0418


	//----- nvinfo : EIATTR_SW_WAR
	.align		4
.L_212:
        /*004c*/ 	.byte	0x04, 0x36
        /*004e*/ 	.short	(.L_214 - .L_213)
.L_213:
        /*0050*/ 	.word	0x00000008
.L_214:


//--------------------- .nv.info._ZN7cutlass13device_kernelIN5flash19enable_sm80_to_sm89INS1_16FlashAttnFwdSm80INS1_25CollectiveMainloopFwdSm80ILi8ELi1ELb1EN4cute5tupleIJNS5_1CILi128EEES8_S8_EEELi128ENS_10bfloat16_tEfNS_4arch4Sm80ELb1ELb0ELb1ELb1ELb1ELb1ELb1ELb0EEENS1_21CollectiveEpilogueFwdIS9_NS6_IJNS7_ILi1EEESF_SF_EEESA_SC_Li256ELb1ELb1ELb0ELb0EEENS1_19SingleTileSchedulerILb1ELb0ELb1ELi128EEEEEEEEEvNT_6ParamsE --------------------------
	.section	.nv.info._ZN7cutlass13device_kernelIN5flash19enable_sm80_to_sm89INS1_16FlashAttnFwdSm80INS1_25CollectiveMainloopFwdSm80ILi8ELi1ELb1EN4cute5tupleIJNS5_1CILi128EEES8_S8_EEELi128ENS_10bfloat16_tEfNS_4arch4Sm80ELb1ELb0ELb1ELb1ELb1ELb1ELb1ELb0EEENS1_21CollectiveEpilogueFwdIS9_NS6_IJNS7_ILi1EEESF_SF_EEESA_SC_Li256ELb1ELb1ELb0ELb0EEENS1_19SingleTileSchedulerILb1ELb0ELb1ELi128EEEEEEEEEvNT_6ParamsE,"",@"SHT_CUDA_INFO"
	.sectionflags	@""
	.align	4


	//----- nvinfo : EIATTR_CUDA_API_VERSION
	.align		4
        /*0000*/ 	.byte	0x04, 0x37
        /*0002*/ 	.short	(.L_216 - .L_215)
.L_215:
        /*0004*/ 	.word	0x00000082


	//----- nvinfo : EIATTR_KPARAM_INFO
	.align		4
.L_216:
        /*0008*/ 	.byte	0x04, 0x17
        /*000a*/ 	.short	(.L_218 - .L_217)
.L_217:
        /*000c*/ 	.word	0x00000000
        /*0010*/ 	.short	0x0000
        /*0012*/ 	.short	0x0000
        /*0014*/ 	.byte	0x00, 0xf0, 0x61, 0x10


	//----- nvinfo : EIATTR_SPARSE_MMA_MASK
	.align		4
.L_218:
        /*0018*/ 	.byte	0x03, 0x50
        /*001a*/ 	.short	0x0000


	//----- nvinfo : EIATTR_MAXREG_COUNT
	.align		4
        /*001c*/ 	.byte	0x03, 0x1b
        /*001e*/ 	.short	0x00ff


	//----- nvinfo : EIATTR_MERCURY_ISA_VERSION
	.align		4
        /*0020*/ 	.byte	0x03, 0x5f
        /*0022*/ 	.short	0x0101


	//----- nvinfo : EIATTR_EXIT_INSTR_OFFSETS
	.align		4
        /*0024*/ 	.byte	0x04, 0x1c
        /*0026*/ 	.short	(.L_220 - .L_219)


	//   ....[0]....
.L_219:
        /*0028*/ 	.word	0x00000010


	//----- nvinfo : EIATTR_MAX_THREADS
	.align		4
.L_220:
        /*002c*/ 	.byte	0x04, 0x05
        /*002e*/ 	.short	(.L_222 - .L_221)
.L_221:
        /*0030*/ 	.word	0x00000100
        /*0034*/ 	.word	0x00000001
        /*0038*/ 	.word	0x00000001


	//----- nvinfo : EIATTR_CBANK_PARAM_SIZE
	.align		4
.L_222:
        /*003c*/ 	.byte	0x03, 0x19
        /*003e*/ 	.short	0x0418


	//----- nvinfo : EIATTR_PARAM_CBANK
	.align		4
        /*0040*/ 	.byte	0x04, 0x0a
        /*0042*/ 	.short	(.L_224 - .L_223)
	.align		4
.L_223:
        /*0044*/ 	.word	index@(.nv.constant0._ZN7cutlass13device_kernelIN5flash19enable_sm80_to_sm89INS1_16FlashAttnFwdSm80INS1_25CollectiveMainloopFwdSm80ILi8ELi1ELb1EN4cute5tupleIJNS5_1CILi128EEES8_S8_EEELi128ENS_10bfloat16_tEfNS_4arch4Sm80ELb1ELb0ELb1ELb1ELb1ELb1ELb1ELb0EEENS1_21CollectiveEpilogueFwdIS9_NS6_IJNS7_ILi1EEESF_SF_EEESA_SC_Li256ELb1ELb1ELb0ELb0EEENS1_19SingleTileSchedulerILb1ELb0ELb1ELi128EEEEEEEEEvNT_6ParamsE)
        /*0048*/ 	.short	0x0210
        /*004a*/ 	.short	0x0418


	//----- nvinfo : EIATTR_SW_WAR
	.align		4
.L_224:
        /*004c*/ 	.byte	0x04, 0x36
        /*004e*/ 	.short	(.L_226 - .L_225)
.L_225:
        /*0050*/ 	.word	0x00000008
.L_226:


//--------------------- .nv.info._ZN7cutlass13device_kernelIN5flash19enable_sm80_to_sm89INS1_16FlashAttnFwdSm80INS1_25CollectiveMainloopFwdSm80ILi4ELi1ELb0EN4cute5tupleIJNS5_1CILi128EEENS7_ILi64EEES8_EEELi128ENS_10bfloat16_tEfNS_4arch4Sm80ELb0ELb0ELb1ELb0ELb1ELb0ELb1ELb0EEENS1_21CollectiveEpilogueFwdINS6_IJS8_S8_S9_EEENS6_IJNS7_ILi1EEESH_SH_EEESB_SD_Li128ELb0ELb1ELb0ELb0EEENS1_19SingleTileSchedulerILb0ELb0ELb1ELi128EEEEEEEEEvNT_6ParamsE --------------------------
	.section	.nv.info._ZN7cutlass13device_kernelIN5flash19enable_sm80_to_sm89INS1_16FlashAttnFwdSm80INS1_25CollectiveMainloopFwdSm80ILi4ELi1ELb0EN4cute5tupleIJNS5_1CILi128EEENS7_ILi64EEES8_EEELi128ENS_10bfloat16_tEfNS_4arch4Sm80ELb0ELb0ELb1ELb0ELb1ELb0ELb1ELb0EEENS1_21CollectiveEpilogueFwdINS6_IJS8_S8_S9_EEENS6_IJNS7_ILi1EEESH_SH_EEESB_SD_Li128ELb0ELb1ELb0ELb0EEENS1_19SingleTileSchedulerILb0ELb0ELb1ELi128EEEEEEEEEvNT_6ParamsE,"",@"SHT_CUDA_INFO"
	.sectionflags	@""
	.align	4


	//----- nvinfo : EIATTR_CUDA_API_VERSION
	.align		4
        /*0000*/ 	.byte	0x04, 0x37
        /*0002*/ 	.short	(.L_228 - .L_227)
.L_227:
        /*0004*/ 	.word	0x00000082


	//----- nvinfo : EIATTR_KPARAM_INFO
	.align		4
.L_228:
        /*0008*/ 	.byte	0x04, 0x17
        /*000a*/ 	.short	(.L_230 - .L_229)
.L_229:
        /*000c*/ 	.word	0x00000000
        /*0010*/ 	.short	0x0000
        /*0012*/ 	.short	0x0000
        /*0014*/ 	.byte	0x00, 0xf0, 0x61, 0x10


	//----- nvinfo : EIATTR_SPARSE_MMA_MASK
	.align		4
.L_230:
        /*0018*/ 	.byte	0x03, 0x50
        /*001a*/ 	.short	0x0000


	//----- nvinfo : EIATTR_MAXREG_COUNT
	.align		4
        /*001c*/ 	.byte	0x03, 0x1b
        /*001e*/ 	.short	0x00ff


	//----- nvinfo : EIATTR_MERCURY_ISA_VERSION
	.align		4
        /*0020*/ 	.byte	0x03, 0x5f
        /*0022*/ 	.short	0x0101


	//----- nvinfo : EIATTR_EXIT_INSTR_OFFSETS
	.align		4
        /*0024*/ 	.byte	0x04, 0x1c
        /*0026*/ 	.short	(.L_232 - .L_231)


	//   ....[0]....
.L_231:
        /*0028*/ 	.word	0x00000010


	//----- nvinfo : EIATTR_MAX_THREADS
	.align		4
.L_232:
        /*002c*/ 	.byte	0x04, 0x05
        /*002e*/ 	.short	(.L_234 - .L_233)
.L_233:
        /*0030*/ 	.word	0x00000080
        /*0034*/ 	.word	0x00000001
        /*0038*/ 	.word	0x00000001


	//----- nvinfo : EIATTR_CBANK_PARAM_SIZE
	.align		4
.L_234:
        /*003c*/ 	.byte	0x03, 0x19
        /*003e*/ 	.short	0x0418


	//----- nvinfo : EIATTR_PARAM_CBANK
	.align		4
        /*0040*/ 	.byte	0x04, 0x0a
        /*0042*/ 	.short	(.L_236 - .L_235)
	.align		4
.L_235:
        /*0044*/ 	.word	index@(.nv.constant0._ZN7cutlass13device_kernelIN5flash19enable_sm80_to_sm89INS1_16FlashAttnFwdSm80INS1_25CollectiveMainloopFwdSm80ILi4ELi1ELb0EN4cute5tupleIJNS5_1CILi128EEENS7_ILi64EEES8_EEELi128ENS_10bfloat16_tEfNS_4arch4Sm80ELb0ELb0ELb1ELb0ELb1ELb0ELb1ELb0EEENS1_21CollectiveEpilogueFwdINS6_IJS8_S8_S9_EEENS6_IJNS7_ILi1EEESH_SH_EEESB_SD_Li128ELb0ELb1ELb0ELb0EEENS1_19SingleTileSchedulerILb0ELb0ELb1ELi128EEEEEEEEEvNT_6ParamsE)
        /*0048*/ 	.short	0x0210
        /*004a*/ 	.short	0x0418


	//----- nvinfo : EIATTR_SW_WAR
	.align		4
.L_236:
        /*004c*/ 	.byte	0x04, 0x36
        /*004e*/ 	.short	(.L_238 - .L_237)
.L_237:
        /*0050*/ 	.word	0x00000008
.L_238:


//--------------------- .nv.info._ZN7cutlass13device_kernelIN5flash19enable_sm80_to_sm89INS1_16FlashAttnFwdSm80INS1_25CollectiveMainloopFwdSm80ILi4ELi1ELb0EN4cute5tupleIJNS5_1CILi128EEENS7_ILi64EEES8_EEELi128ENS_10bfloat16_tEfNS_4arch4Sm80ELb0ELb0ELb1ELb1ELb1ELb0ELb1ELb0EEENS1_21CollectiveEpilogueFwdINS6_IJS8_S8_S9_EEENS6_IJNS7_ILi1EEESH_SH_EEESB_SD_Li128ELb1ELb1ELb0ELb0EEENS1_19SingleTileSchedulerILb1ELb0ELb1ELi128EEEEEEEEEvNT_6ParamsE --------------------------
	.section	.nv.info._ZN7cutlass13device_kernelIN5flash19enable_sm80_to_sm89INS1_16FlashAttnFwdSm80INS1_25CollectiveMainloopFwdSm80ILi4ELi1ELb0EN4cute5tupleIJNS5_1CILi128EEENS7_ILi64EEES8_EEELi128ENS_10bfloat16_tEfNS_4arch4Sm80ELb0ELb0ELb1ELb1ELb1ELb0ELb1ELb0EEENS1_21CollectiveEpilogueFwdINS6_IJS8_S8_S9_EEENS6_IJNS7_ILi1EEESH_SH_EEESB_SD_Li128ELb1ELb1ELb0ELb0EEENS1_19SingleTileSchedulerILb1ELb0ELb1ELi128EEEEEEEEEvNT_6ParamsE,"",@"SHT_CUDA_INFO"
	.sectionflags	@""
	.align	4


	//----- nvinfo : EIATTR_CUDA_API_VERSION
	.align		4
        /*0000*/ 	.byte	0x04, 0x37
        /*0002*/ 	.short	(.L_240 - .L_239)
.L_239:
        /*0004*/ 	.word	0x00000082


	//----- nvinfo : EIATTR_KPARAM_INFO
	.align		4
.L_240:
        /*0008*/ 	.byte	0x04, 0x17
        /*000a*/ 	.short	(.L_242 - .L_241)
.L_241:
        /*000c*/ 	.word	0x00000000
        /*0010*/ 	.short	0x0000
        /*0012*/ 	.short	0x0000
        /*0014*/ 	.byte	0x00, 0xf0, 0x61, 0x10


	//----- nvinfo : EIATTR_SPARSE_MMA_MASK
	.align		4
.L_242:
        /*0018*/ 	.byte	0x03, 0x50
        /*001a*/ 	.short	0x0000


	//----- nvinfo : EIATTR_MAXREG_COUNT
	.align		4
        /*001c*/ 	.byte	0x03, 0x1b
        /*001e*/ 	.short	0x00ff


	//----- nvinfo : EIATTR_MERCURY_ISA_VERSION
	.align		4
        /*0020*/ 	.byte	0x03, 0x5f
        /*0022*/ 	.short	0x0101


	//----- nvinfo : EIATTR_EXIT_INSTR_OFFSETS
	.align		4
        /*0024*/ 	.byte	0x04, 0x1c
        /*0026*/ 	.short	(.L_244 - .L_243)


	//   ....[0]....
.L_243:
        /*0028*/ 	.word	0x00000010


	//----- nvinfo : EIATTR_MAX_THREADS
	.align		4
.L_244:
        /*002c*/ 	.byte	0x04, 0x05
        /*002e*/ 	.short	(.L_246 - .L_245)
.L_245:
        /*0030*/ 	.word	0x00000080
        /*0034*/ 	.word	0x00000001
        /*0038*/ 	.word	0x00000001


	//----- nvinfo : EIATTR_CBANK_PARAM_SIZE
	.align		4
.L_246:
        /*003c*/ 	.byte	0x03, 0x19
        /*003e*/ 	.short	0x0418


	//----- nvinfo : EIATTR_PARAM_CBANK
	.align		4
        /*0040*/ 	.byte	0x04, 0x0a
        /*0042*/ 	.short	(.L_248 - .L_247)
	.align		4
.L_247:
        /*0044*/ 	.word	index@(.nv.constant0._ZN7cutlass13device_kernelIN5flash19enable_sm80_to_sm89INS1_16FlashAttnFwdSm80INS1_25CollectiveMainloopFwdSm80ILi4ELi1ELb0EN4cute5tupleIJNS5_1CILi128EEENS7_ILi64EEES8_EEELi128ENS_10bfloat16_tEfNS_4arch4Sm80ELb0ELb0ELb1ELb1ELb1ELb0ELb1ELb0EEENS1_21CollectiveEpilogueFwdINS6_IJS8_S8_S9_EEENS6_IJNS7_ILi1EEESH_SH_EEESB_SD_Li128ELb1ELb1ELb0ELb0EEENS1_19SingleTileSchedulerILb1ELb0ELb1ELi128EEEEEEEEEvNT_6ParamsE)
        /*0048*/ 	.short	0x0210
        /*004a*/ 	.short	0x0418


	//----- nvinfo : EIATTR_SW_WAR
	.align		4
.L_248:
        /*004c*/ 	.byte	0x04, 0x36
        /*004e*/ 	.short	(.L_250 - .L_249)
.L_249:
        /*0050*/ 	.word	0x00000008
.L_250:


//--------------------- .nv.info._ZN7cutlass13device_kernelIN5flash19enable_sm80_to_sm89INS1_16FlashAttnFwdSm80INS1_25CollectiveMainloopFwdSm80ILi4ELi1ELb0EN4cute5tupleIJNS5_1CILi128EEENS7_ILi64EEES8_EEELi128ENS_10bfloat16_tEfNS_4arch4Sm80ELb0ELb0ELb1ELb1ELb1ELb1ELb1ELb0EEENS1_21CollectiveEpilogueFwdINS6_IJS8_S8_S9_EEENS6_IJNS7_ILi1EEESH_SH_EEESB_SD_Li128ELb1ELb1ELb0ELb0EEENS1_19SingleTileSchedulerILb1ELb0ELb1ELi128EEEEEEEEEvNT_6ParamsE --------------------------
	.section	.nv.info._ZN7cutlass13device_kernelIN5flash19enable_sm80_to_sm89INS1_16FlashAttnFwdSm80INS1_25CollectiveMainloopFwdSm80ILi4ELi1ELb0EN4cute5tupleIJNS5_1CILi128EEENS7_ILi64EEES8_EEELi128ENS_10bfloat16_tEfNS_4arch4Sm80ELb0ELb0ELb1ELb1ELb1ELb1ELb1ELb0EEENS1_21CollectiveEpilogueFwdINS6_IJS8_S8_S9_EEENS6_IJNS7_ILi1EEESH_SH_EEESB_SD_Li128ELb1ELb1ELb0ELb0EEENS1_19SingleTileSchedulerILb1ELb0ELb1ELi128EEEEEEEEEvNT_6ParamsE,"",@"SHT_CUDA_INFO"
	.sectionflags	@""
	.align	4


	//----- nvinfo : EIATTR_CUDA_API_VERSION
	.align		4
        /*0000*/ 	.byte	0x04, 0x37
        /*0002*/ 	.short	(.L_252 - .L_251)
.L_251:
        /*0004*/ 	.word	0x00000082


	//----- nvinfo : EIATTR_KPARAM_INFO
	.align		4
.L_252:
        /*0008*/ 	.byte	0x04, 0x17
        /*000a*/ 	.short	(.L_254 - .L_253)
.L_253:
        /*000c*/ 	.word	0x00000000
        /*0010*/ 	.short	0x0000
        /*0012*/ 	.short	0x0000
        /*0014*/ 	.byte	0x00, 0xf0, 0x61, 0x10


	//----- nvinfo : EIATTR_SPARSE_MMA_MASK
	.align		4
.L_254:
        /*0018*/ 	.byte	0x03, 0x50
        /*001a*/ 	.short	0x0000


	//----- nvinfo : EIATTR_MAXREG_COUNT
	.align		4
        /*001c*/ 	.byte	0x03, 0x1b
        /*001e*/ 	.short	0x00ff


	//----- nvinfo : EIATTR_MERCURY_ISA_VERSION
	.align		4
        /*0020*/ 	.byte	0x03, 0x5f
        /*0022*/ 	.short	0x0101


	//----- nvinfo : EIATTR_EXIT_INSTR_OFFSETS
	.align		4
        /*0024*/ 	.byte	0x04, 0x1c
        /*0026*/ 	.short	(.L_256 - .L_255)


	//   ....[0]....
.L_255:
        /*0028*/ 	.word	0x00000010


	//----- nvinfo : EIATTR_MAX_THREADS
	.align		4
.L_256:
        /*002c*/ 	.byte	0x04, 0x05
        /*002e*/ 	.short	(.L_258 - .L_257)
.L_257:
        /*0030*/ 	.word	0x00000080
        /*0034*/ 	.word	0x00000001
        /*0038*/ 	.word	0x00000001


	//----- nvinfo : EIATTR_CBANK_PARAM_SIZE
	.align		4
.L_258:
        /*003c*/ 	.byte	0x03, 0x19
        /*003e*/ 	.short	0x0418


	//----- nvinfo : EIATTR_PARAM_CBANK
	.align		4
        /*0040*/ 	.byte	0x04, 0x0a
        /*0042*/ 	.short	(.L_260 - .L_259)
	.align		4
.L_259:
        /*0044*/ 	.word	index@(.nv.constant0._ZN7cutlass13device_kernelIN5flash19enable_sm80_to_sm89INS1_16FlashAttnFwdSm80INS1_25CollectiveMainloopFwdSm80ILi4ELi1ELb0EN4cute5tupleIJNS5_1CILi128EEENS7_ILi64EEES8_EEELi128ENS_10bfloat16_tEfNS_4arch4Sm80ELb0ELb0ELb1ELb1ELb1ELb1ELb1ELb0EEENS1_21CollectiveEpilogueFwdINS6_IJS8_S8_S9_EEENS6_IJNS7_ILi1EEESH_SH_EEESB_SD_Li128ELb1ELb1ELb0ELb0EEENS1_19SingleTileSchedulerILb1ELb0ELb1ELi128EEEEEEEEEvNT_6ParamsE)
        /*0048*/ 	.short	0x0210
        /*004a*/ 	.short	0x0418


	//----- nvinfo : EIATTR_SW_WAR
	.align		4
.L_260:
        /*004c*/ 	.byte	0x04, 0x36
        /*004e*/ 	.short	(.L_262 - .L_261)
.L_261:
        /*0050*/ 	.word	0x00000008
.L_262:


//--------------------- .nv.info._ZN7cutlass13device_kernelIN5flash19enable_sm80_to_sm89INS1_16FlashAttnFwdSm80INS1_25CollectiveMainloopFwdSm80ILi4ELi1ELb0EN4cute5tupleIJNS5_1CILi128EEENS7_ILi48EEES8_EEELi128ENS_10bfloat16_tEfNS_4arch4Sm80ELb0ELb1ELb1ELb0ELb1ELb0ELb1ELb0EEENS1_21CollectiveEpilogueFwdINS6_IJS8_S8_S9_EEENS6_IJNS7_ILi1EEESH_SH_EEESB_SD_Li128ELb0ELb1ELb0ELb0EEENS1_19SingleTileSchedulerILb0ELb0ELb1ELi128EEEEEEEEEvNT_6ParamsE --------------------------
	.section	.nv.info._ZN7cutlass13device_kernelIN5flash19enable_sm80_to_sm89INS1_16FlashAttnFwdSm80INS1_25CollectiveMainloopFwdSm80ILi4ELi1ELb0EN4cute5tupleIJNS5_1CILi128EEENS7_ILi48EEES8_EEELi128ENS_10bfloat16_tEfNS_4arch4Sm80ELb0ELb1ELb1ELb0ELb1ELb0ELb1ELb0EEENS1_21CollectiveEpilogueFwdINS6_IJS8_S8_S9_EEENS6_IJNS7_ILi1EEESH_SH_EEESB_SD_Li128ELb0ELb1ELb0ELb0EEENS1_19SingleTileSchedulerILb0ELb0ELb1ELi128EEEEEEEEEvNT_6ParamsE,"",@"SHT_CUDA_INFO"
	.sectionflags	@""
	.align	4


	//----- nvinfo : EIATTR_CUDA_API_VERSION
	.align		4
        /*0000*/ 	.byte	0x04, 0x37
        /*0002*/ 	.short	(.L_264 - .L_263)
.L_263:
        /*0004*/ 	.word	0x00000082


	//----- nvinfo : EIATTR_KPARAM_INFO
	.align		4
.L_264:
        /*0008*/ 	.byte	0x04, 0x17
        /*000a*/ 	.short	(.L_266 - .L_265)
.L_265:
        /*000c*/ 	.word	0x00000000
        /*0010*/ 	.short	0x0000
        /*0012*/ 	.short	0x0000
        /*0014*/ 	.byte	0x00, 0xf0, 0x61, 0x10


	//----- nvinfo : EIATTR_SPARSE_MMA_MASK
	.align		4
.L_266:
        /*0018*/ 	.byte	0x03, 0x50
        /*001a*/ 	.short	0x0000


	//----- nvinfo : EIATTR_MAXREG_COUNT
	.align		4
        /*001c*/ 	.byte	0x03, 0x1b
        /*001e*/ 	.short	0x00ff


	//----- nvinfo : EIATTR_MERCURY_ISA_VERSION
	.align		4
        /*0020*/ 	.byte	0x03, 0x5f
        /*0022*/ 	.short	0x0101


	//----- nvinfo : EIATTR_EXIT_INSTR_OFFSETS
	.align		4
        /*0024*/ 	.byte	0x04, 0x1c
        /*0026*/ 	.short	(.L_268 - .L_267)


	//   ....[0]....
.L_267:
        /*0028*/ 	.word	0x00000010


	//----- nvinfo : EIATTR_MAX_THREADS
	.align		4
.L_268:
        /*002c*/ 	.byte	0x04, 0x05
        /*002e*/ 	.short	(.L_270 - .L_269)
.L_269:
        /*0030*/ 	.word	0x00000080
        /*0034*/ 	.word	0x00000001
        /*0038*/ 	.word	0x00000001


	//----- nvinfo : EIATTR_CBANK_PARAM_SIZE
	.align		4
.L_270:
        /*003c*/ 	.byte	0x03, 0x19
        /*003e*/ 	.short	0x0418


	//----- nvinfo : EIATTR_PARAM_CBANK
	.align		4
        /*0040*/ 	.byte	0x04, 0x0a
        /*0042*/ 	.short	(.L_272 - .L_271)
	.align		4
.L_271:
        /*0044*/ 	.word	index@(.nv.constant0._ZN7cutlass13device_kernelIN5flash19enable_sm80_to_sm89INS1_16FlashAttnFwdSm80INS1_25CollectiveMainloopFwdSm80ILi4ELi1ELb0EN4cute5tupleIJNS5_1CILi128EEENS7_ILi48EEES8_EEELi128ENS_10bfloat16_tEfNS_4arch4Sm80ELb0ELb1ELb1ELb0ELb1ELb0ELb1ELb0EEENS1_21CollectiveEpilogueFwdINS6_IJS8_S8_S9_EEENS6_IJNS7_ILi1EEESH_SH_EEESB_SD_Li128ELb0ELb1ELb0ELb0EEENS1_19SingleTileSchedulerILb0ELb0ELb1ELi128EEEEEEEEEvNT_6ParamsE)
        /*0048*/ 	.short	0x0210
        /*004a*/ 	.short	0x0418


	//----- nvinfo : EIATTR_SW_WAR
	.align		4
.L_272:
        /*004c*/ 	.byte	0x04, 0x36
        /*004e*/ 	.short	(.L_274 - .L_273)
.L_273:
        /*0050*/ 	.word	0x00000008
.L_274:


//--------------------- .nv.info._ZN7cutlass13device_kernelIN5flash19enable_sm80_to_sm89INS1_16FlashAttnFwdSm80INS1_25CollectiveMainloopFwdSm80ILi4ELi1ELb0EN4cute5tupleIJNS5_1CILi128EEENS7_ILi48EEES8_EEELi128ENS_10bfloat16_tEfNS_4arch4Sm80ELb0ELb1ELb1ELb1ELb1ELb0ELb1ELb0EEENS1_21CollectiveEpilogueFwdINS6_IJS8_S8_S9_EEENS6_IJNS7_ILi1EEESH_SH_EEESB_SD_Li128ELb1ELb1ELb0ELb0EEENS1_19SingleTileSchedulerILb1ELb0ELb1ELi128EEEEEEEEEvNT_6ParamsE --------------------------
	.section	.nv.info._ZN7cutlass13device_kernelIN5flash19enable_sm80_to_sm89INS1_16FlashAttnFwdSm80INS1_25CollectiveMainloopFwdSm80ILi4ELi1ELb0EN4cute5tupleIJNS5_1CILi128EEENS7_ILi48EEES8_EEELi128ENS_10bfloat16_tEfNS_4arch4Sm80ELb0ELb1ELb1ELb1ELb1ELb0ELb1ELb0EEENS1_21CollectiveEpilogueFwdINS6_IJS8_S8_S9_EEENS6_IJNS7_ILi1EEESH_SH_EEESB_SD_Li128ELb1ELb1ELb0ELb0EEENS1_19SingleTileSchedulerILb1ELb0ELb1ELi128EEEEEEEEEvNT_6ParamsE,"",@"SHT_CUDA_INFO"
	.sectionflags	@""
	.align	4


	//----- nvinfo : EIATTR_CUDA_API_VERSION
	.align		4
        /*0000*/ 	.byte	0x04, 0x37
        /*0002*/ 	.short	(.L_276 - .L_275)
.L_275:
        /*0004*/ 	.word	0x00000082


	//----- nvinfo : EIATTR_KPARAM_INFO
	.align		4
.L_276:
        /*0008*/ 	.byte	0x04, 0x17
        /*000a*/ 	.short	(.L_278 - .L_277)
.L_277:
        /*000c*/ 	.word	0x00000000
        /*0010*/ 	.short	0x0000
        /*0012*/ 	.short	0x0000
        /*0014*/ 	.byte	0x00, 0xf0, 0x61, 0x10


	//----- nvinfo : EIATTR_SPARSE_MMA_MASK
	.align		4
.L_278:
        /*0018*/ 	.byte	0x03, 0x50
        /*001a*/ 	.short	0x0000


	//----- nvinfo : EIATTR_MAXREG_COUNT
	.align		4
        /*001c*/ 	.byte	0x03, 0x1b
        /*001e*/ 	.short	0x00ff


	//----- nvinfo : EIATTR_MERCURY_ISA_VERSION
	.align		4
        /*0020*/ 	.byte	0x03, 0x5f
        /*0022*/ 	.short	0x0101


	//----- nvinfo : EIATTR_EXIT_INSTR_OFFSETS
	.align		4
        /*0024*/ 	.byte	0x04, 0x1c
        /*0026*/ 	.short	(.L_280 - .L_279)


	//   ....[0]....
.L_279:
        /*0028*/ 	.word	0x00000010


	//----- nvinfo : EIATTR_MAX_THREADS
	.align		4
.L_280:
        /*002c*/ 	.byte	0x04, 0x05
        /*002e*/ 	.short	(.L_282 - .L_281)
.L_281:
        /*0030*/ 	.word	0x00000080
        /*0034*/ 	.word	0x00000001
        /*0038*/ 	.word	0x00000001


	//----- nvinfo : EIATTR_CBANK_PARAM_SIZE
	.align		4
.L_282:
        /*003c*/ 	.byte	0x03, 0x19
        /*003e*/ 	.short	0x0418


	//----- nvinfo : EIATTR_PARAM_CBANK
	.align		4
        /*0040*/ 	.byte	0x04, 0x0a
        /*0042*/ 	.short	(.L_284 - .L_283)
	.align		4
.L_283:
        /*0044*/ 	.word	index@(.nv.constant0._ZN7cutlass13device_kernelIN5flash19enable_sm80_to_sm89INS1_16FlashAttnFwdSm80INS1_25CollectiveMainloopFwdSm80ILi4ELi1ELb0EN4cute5tupleIJNS5_1CILi128EEENS7_ILi48EEES8_EEELi128ENS_10bfloat16_tEfNS_4arch4Sm80ELb0ELb1ELb1ELb1ELb1ELb0ELb1ELb0EEENS1_21CollectiveEpilogueFwdINS6_IJS8_S8_S9_EEENS6_IJNS7_ILi1EEESH_SH_EEESB_SD_Li128ELb1ELb1ELb0ELb0EEENS1_19SingleTileSchedulerILb1ELb0ELb1ELi128EEEEEEEEEvNT_6ParamsE)
        /*0048*/ 	.short	0x0210
        /*004a*/ 	.short	0x0418


	//----- nvinfo : EIATTR_SW_WAR
	.align		4
.L_284:
        /*004c*/ 	.byte	0x04, 0x36
        /*004e*/ 	.short	(.L_286 - .L_285)
.L_285:
        /*0050*/ 	.word	0x00000008
.L_286:


//--------------------- .nv.info._ZN7cutlass13device_kernelIN5flash19enable_sm80_to_sm89INS1_16FlashAttnFwdSm80INS1_25CollectiveMainloopFwdSm80ILi4ELi1ELb0EN4cute5tupleIJNS5_1CILi128EEENS7_ILi48EEES8_EEELi128ENS_10bfloat16_tEfNS_4arch4Sm80ELb0ELb1ELb1ELb1ELb1ELb1ELb1ELb0EEENS1_21CollectiveEpilogueFwdINS6_IJS8_S8_S9_EEENS6_IJNS7_ILi1EEESH_SH_EEESB_SD_Li128ELb1ELb1ELb0ELb0EEENS1_19SingleTileSchedulerILb1ELb0ELb1ELi128EEEEEEEEEvNT_6ParamsE --------------------------
	.section	.nv.info._ZN7cutlass13device_kernelIN5flash19enable_sm80_to_sm89INS1_16FlashAttnFwdSm80INS1_25CollectiveMainloopFwdSm80ILi4ELi1ELb0EN4cute5tupleIJNS5_1CILi128EEENS7_ILi48EEES8_EEELi128ENS_10bfloat16_tEfNS_4arch4Sm80ELb0ELb1ELb1ELb1ELb1ELb1ELb1ELb0EEENS1_21CollectiveEpilogueFwdINS6_IJS8_S8_S9_EEENS6_IJNS7_ILi1EEESH_SH_EEESB_SD_Li128ELb1ELb1ELb0ELb0EEENS1_19SingleTileSchedulerILb1ELb0ELb1ELi128EEEEEEEEEvNT_6ParamsE,"",@"SHT_CUDA_INFO"
	.sectionflags	@""
	.align	4


	//----- nvinfo : EIATTR_CUDA_API_VERSION
	.align		4
        /*0000*/ 	.byte	0x04, 0x37
        /*0002*/ 	.short	(.L_288 - .L_287)
.L_287:
        /*0004*/ 	.word	0x00000082


	//----- nvinfo : EIATTR_KPARAM_INFO
	.align		4
.L_288:
        /*0008*/ 	.byte	0x04, 0x17
        /*000a*/ 	.short	(.L_290 - .L_289)
.L_289:
        /*000c*/ 	.word	0x00000000
        /*0010*/ 	.short	0x0000
        /*0012*/ 	.short	0x0000
        /*0014*/ 	.byte	0x00, 0xf0, 0x61, 0x10


	//----- nvinfo : EIATTR_SPARSE_MMA_MASK
	.align		4
.L_290:
        /*0018*/ 	.byte	0x03, 0x50
        /*001a*/ 	.short	0x0000


	//----- nvinfo : EIATTR_MAXREG_COUNT
	.align		4
        /*001c*/ 	.byte	0x03, 0x1b
        /*001e*/ 	.short	0x00ff


	//----- nvinfo : EIATTR_MERCURY_ISA_VERSION
	.align		4
        /*0020*/ 	.byte	0x03, 0x5f
        /*0022*/ 	.short	0x0101


	//----- nvinfo : EIATTR_EXIT_INSTR_OFFSETS
	.align		4
        /*0024*/ 	.byte	0x04, 0x1c
        /*0026*/ 	.short	(.L_292 - .L_291)


	//   ....[0]....
.L_291:
        /*0028*/ 	.word	0x00000010


	//----- nvinfo : EIATTR_MAX_THREADS
	.align		4
.L_292:
        /*002c*/ 	.byte	0x04, 0x05
        /*002e*/ 	.short	(.L_294 - .L_293)
.L_293:
        /*0030*/ 	.word	0x00000080
        /*0034*/ 	.word	0x00000001
        /*0038*/ 	.word	0x00000001


	//----- nvinfo : EIATTR_CBANK_PARAM_SIZE
	.align		4
.L_294:
        /*003c*/ 	.byte	0x03, 0x19
        /*003e*/ 	.short	0x0418


	//----- nvinfo : EIATTR_PARAM_CBANK
	.align		4
        /*0040*/ 	.byte	0x04, 0x0a
        /*0042*/ 	.short	(.L_296 - .L_295)
	.align		4
.L_295:
        /*0044*/ 	.word	index@(.nv.constant0._ZN7cutlass13device_kernelIN5flash19enable_sm80_to_sm89INS1_16FlashAttnFwdSm80INS1_25CollectiveMainloopFwdSm80ILi4ELi1ELb0EN4cute5tupleIJNS5_1CILi128EEENS7_ILi48EEES8_EEELi128ENS_10bfloat16_tEfNS_4arch4Sm80ELb0ELb1ELb1ELb1ELb1ELb1ELb1ELb0EEENS1_21CollectiveEpilogueFwdINS6_IJS8_S8_S9_EEENS6_IJNS7_ILi1EEESH_SH_EEESB_SD_Li128ELb1ELb1ELb0ELb0EEENS1_19SingleTileSchedulerILb1ELb0ELb1ELi128EEEEEEEEEvNT_6ParamsE)
        /*0048*/ 	.short	0x0210
        /*004a*/ 	.short	0x0418


	//----- nvinfo : EIATTR_SW_WAR
	.align		4
.L_296:
        /*004c*/ 	.byte	0x04, 0x36
        /*004e*/ 	.short	(.L_298 - .L_297)
.L_297:
        /*0050*/ 	.word	0x00000008
.L_298:


//--------------------- .nv.info._ZN7cutlass13device_kernelIN5flash19enable_sm80_to_sm89INS1_16FlashAttnFwdSm80INS1_25CollectiveMainloopFwdSm80ILi4ELi1ELb0EN4cute5tupleIJNS5_1CILi128EEENS7_ILi64EEES8_EEELi128ENS_10bfloat16_tEfNS_4arch4Sm80ELb1ELb0ELb1ELb0ELb1ELb0ELb1ELb0EEENS1_21CollectiveEpilogueFwdINS6_IJS8_S8_S9_EEENS6_IJNS7_ILi1EEESH_SH_EEESB_SD_Li128ELb0ELb1ELb0ELb0EEENS1_30DynamicPersistentTileSchedulerILi128ELi128ELb0ELb1ELb0EEEEEEEEEvNT_6ParamsE --------------------------
	.section	.nv.info._ZN7cutlass13device_kernelIN5flash19enable_sm80_to_sm89INS1_16FlashAttnFwdSm80INS1_25CollectiveMainloopFwdSm80ILi4ELi1ELb0EN4cute5tupleIJNS5_1CILi128EEENS7_ILi64EEES8_EEELi128ENS_10bfloat16_tEfNS_4arch4Sm80ELb1ELb0ELb1ELb0ELb1ELb0ELb1ELb0EEENS1_21CollectiveEpilogueFwdINS6_IJS8_S8_S9_EEENS6_IJNS7_ILi1EEESH_SH_EEESB_SD_Li128ELb0ELb1ELb0ELb0EEENS1_30DynamicPersistentTileSchedulerILi128ELi128ELb0ELb1ELb0EEEEEEEEEvNT_6ParamsE,"",@"SHT_CUDA_INFO"
	.sectionflags	@""
	.align	4


	//----- nvinfo : EIATTR_CUDA_API_VERSION
	.align		4
        /*0000*/ 	.byte	0x04, 0x37
        /*0002*/ 	.short	(.L_300 - .L_299)
.L_299:
        /*0004*/ 	.word	0x00000082


	//----- nvinfo : EIATTR_KPARAM_INFO
	.align		4
.L_300:
        /*0008*/ 	.byte	0x04, 0x17
        /*000a*/ 	.short	(.L_302 - .L_301)
.L_301:
        /*000c*/ 	.word	0x00000000
        /*0010*/ 	.short	0x0000
        /*0012*/ 	.short	0x0000
        /*0014*/ 	.byte	0x00, 0xf0, 0xa1, 0x10


	//----- nvinfo : EIATTR_SPARSE_MMA_MASK
	.align		4
.L_302:
        /*0018*/ 	.byte	0x03, 0x50
        /*001a*/ 	.short	0x0000


	//----- nvinfo : EIATTR_MAXREG_COUNT
	.align		4
        /*001c*/ 	.byte	0x03, 0x1b
        /*001e*/ 	.short	0x00ff


	//----- nvinfo : EIATTR_MERCURY_ISA_VERSION
	.align		4
        /*0020*/ 	.byte	0x03, 0x5f
        /*0022*/ 	.short	0x0101


	//----- nvinfo : EIATTR_EXIT_INSTR_OFFSETS
	.align		4
        /*0024*/ 	.byte	0x04, 0x1c
        /*0026*/ 	.short	(.L_304 - .L_303)


	//   ....[0]....
.L_303:
        /*0028*/ 	.word	0x00000010


	//----- nvinfo : EIATTR_MAX_THREADS
	.align		4
.L_304:
        /*002c*/ 	.byte	0x04, 0x05
        /*002e*/ 	.short	(.L_306 - .L_305)
.L_305:
        /*0030*/ 	.word	0x00000080
        /*0034*/ 	.word	0x00000001
        /*0038*/ 	.word	0x00000001


	//----- nvinfo : EIATTR_CBANK_PARAM_SIZE
	.align		4
.L_306:
        /*003c*/ 	.byte	0x03, 0x19
        /*003e*/ 	.short	0x0428


	//----- nvinfo : EIATTR_PARAM_CBANK
	.align		4
        /*0040*/ 	.byte	0x04, 0x0a
        /*0042*/ 	.short	(.L_308 - .L_307)
	.align		4
.L_307:
        /*0044*/ 	.word	index@(.nv.constant0._ZN7cutlass13device_kernelIN5flash19enable_sm80_to_sm89INS1_16FlashAttnFwdSm80INS1_25CollectiveMainloopFwdSm80ILi4ELi1ELb0EN4cute5tupleIJNS5_1CILi128EEENS7_ILi64EEES8_EEELi128ENS_10bfloat16_tEfNS_4arch4Sm80ELb1ELb0ELb1ELb0ELb1ELb0ELb1ELb0EEENS1_21CollectiveEpilogueFwdINS6_IJS8_S8_S9_EEENS6_IJNS7_ILi1EEESH_SH_EEESB_SD_Li128ELb0ELb1ELb0ELb0EEENS1_30DynamicPersistentTileSchedulerILi128ELi128ELb0ELb1ELb0EEEEEEEEEvNT_6ParamsE)
        /*0048*/ 	.short	0x0210
        /*004a*/ 	.short	0x0428


	//----- nvinfo : EIATTR_SW_WAR
	.align		4
.L_308:
        /*004c*/ 	.byte	0x04, 0x36
        /*004e*/ 	.short	(.L_310 - .L_309)
.L_309:
        /*0050*/ 	.word	0x00000008
.L_310:


//--------------------- .nv.info._ZN7cutlass13device_kernelIN5flash19enable_sm80_to_sm89INS1_16FlashAttnFwdSm80INS1_25CollectiveMainloopFwdSm80ILi4ELi1ELb0EN4cute5tupleIJNS5_1CILi128EEENS7_ILi64EEES8_EEELi128ENS_10bfloat16_tEfNS_4arch4Sm80ELb1ELb0ELb1ELb1ELb1ELb0ELb1ELb0EEENS1_21CollectiveEpilogueFwdINS6_IJS8_S8_S9_EEENS6_IJNS7_ILi1EEESH_SH_EEESB_SD_Li128ELb1ELb1ELb0ELb0EEENS1_19SingleTileSchedulerILb1ELb0ELb1ELi128EEEEEEEEEvNT_6ParamsE --------------------------
	.section	.nv.info._ZN7cutlass13device_kernelIN5flash19enable_sm80_to_sm89INS1_16FlashAttnFwdSm80INS1_25CollectiveMainloopFwdSm80ILi4ELi1ELb0EN4cute5tupleIJNS5_1CILi128EEENS7_ILi64EEES8_EEELi128ENS_10bfloat16_tEfNS_4arch4Sm80ELb1ELb0ELb1ELb1ELb1ELb0ELb1ELb0EEENS1_21CollectiveEpilogueFwdINS6_IJS8_S8_S9_EEENS6_IJNS7_ILi1EEESH_SH_EEESB_SD_Li128ELb1ELb1ELb0ELb0EEENS1_19SingleTileSchedulerILb1ELb0ELb1ELi128EEEEEEEEEvNT_6ParamsE,"",@"SHT_CUDA_INFO"
	.sectionflags	@""
	.align	4


	//----- nvinfo : EIATTR_CUDA_API_VERSION
	.align		4
        /*0000*/ 	.byte	0x04, 0x37
        /*0002*/ 	.short	(.L_312 - .L_311)
.L_311:
        /*0004*/ 	.word	0x00000082


	//----- nvinfo : EIATTR_KPARAM_INFO
	.align		4
.L_312:
        /*0008*/ 	.byte	0x04, 0x17
        /*000a*/ 	.short	(.L_314 - .L_313)
.L_313:
        /*000c*/ 	.word	0x00000000
        /*0010*/ 	.short	0x0000
        /*0012*/ 	.short	0x0000
        /*0014*/ 	.byte	0x00, 0xf0, 0x61, 0x10


	//----- nvinfo : EIATTR_SPARSE_MMA_MASK
	.align		4
.L_314:
        /*0018*/ 	.byte	0x03, 0x50
        /*001a*/ 	.short	0x0000


	//----- nvinfo : EIATTR_MAXREG_COUNT
	.align		4
        /*001c*/ 	.byte	0x03, 0x1b
        /*001e*/ 	.short	0x00ff


	//----- nvinfo : EIATTR_MERCURY_ISA_VERSION
	.align		4
        /*0020*/ 	.byte	0x03, 0x5f
        /*0022*/ 	.short	0x0101


	//----- nvinfo : EIATTR_EXIT_INSTR_OFFSETS
	.align		4
        /*0024*/ 	.byte	0x04, 0x1c
        /*0026*/ 	.short	(.L_316 - .L_315)


	//   ....[0]....
.L_315:
        /*0028*/ 	.word	0x00000010


	//----- nvinfo : EIATTR_MAX_THREADS
	.align		4
.L_316:
        /*002c*/ 	.byte	0x04, 0x05
        /*002e*/ 	.short	(.L_318 - .L_317)
.L_317:
        /*0030*/ 	.word	0x00000080
        /*0034*/ 	.word	0x00000001
        /*0038*/ 	.word	0x00000001


	//----- nvinfo : EIATTR_CBANK_PARAM_SIZE
	.align		4
.L_318:
        /*003c*/ 	.byte	0x03, 0x19
        /*003e*/ 	.short	0x0418


	//----- nvinfo : EIATTR_PARAM_CBANK
	.align		4
        /*0040*/ 	.byte	0x04, 0x0a
        /*0042*/ 	.short	(.L_320 - .L_319)
	.align		4
.L_319:
        /*0044*/ 	.word	index@(.nv.constant0._ZN7cutlass13device_kernelIN5flash19enable_sm80_to_sm89INS1_16FlashAttnFwdSm80INS1_25CollectiveMainloopFwdSm80ILi4ELi1ELb0EN4cute5tupleIJNS5_1CILi128EEENS7_ILi64EEES8_EEELi128ENS_10bfloat16_tEfNS_4arch4Sm80ELb1ELb0ELb1ELb1ELb1ELb0ELb1ELb0EEENS1_21CollectiveEpilogueFwdINS6_IJS8_S8_S9_EEENS6_IJNS7_ILi1EEESH_SH_EEESB_SD_Li128ELb1ELb1ELb0ELb0EEENS1_19SingleTileSchedulerILb1ELb0ELb1ELi128EEEEEEEEEvNT_6ParamsE)
        /*0048*/ 	.short	0x0210
        /*004a*/ 	.short	0x0418


	//----- nvinfo : EIATTR_SW_WAR
	.align		4
.L_320:
        /*004c*/ 	.byte	0x04, 0x36
        /*004e*/ 	.short	(.L_322 - .L_321)
.L_321:
        /*0050*/ 	.word	0x00000008
.L_322:


//--------------------- .nv.info._ZN7cutlass13device_kernelIN5flash19enable_sm80_to_sm89INS1_16FlashAttnFwdSm80INS1_25CollectiveMainloopFwdSm80ILi4ELi1ELb0EN4cute5tupleIJNS5_1CILi128EEENS7_ILi64EEES8_EEELi128ENS_10bfloat16_tEfNS_4arch4Sm80ELb1ELb0ELb1ELb1ELb1ELb1ELb1ELb0EEENS1_21CollectiveEpilogueFwdINS6_IJS8_S8_S9_EEENS6_IJNS7_ILi1EEESH_SH_EEESB_SD_Li128ELb1ELb1ELb0ELb0EEENS1_19SingleTileSchedulerILb1ELb0ELb1ELi128EEEEEEEEEvNT_6ParamsE --------------------------
	.section	.nv.info._ZN7cutlass13device_kernelIN5flash19enable_sm80_to_sm89INS1_16FlashAttnFwdSm80INS1_25CollectiveMainloopFwdSm80ILi4ELi1ELb0EN4cute5tupleIJNS5_1CILi128EEENS7_ILi64EEES8_EEELi128ENS_10bfloat16_tEfNS_4arch4Sm80ELb1ELb0ELb1ELb1ELb1ELb1ELb1ELb0EEENS1_21CollectiveEpilogueFwdINS6_IJS8_S8_S9_EEENS6_IJNS7_ILi1EEESH_SH_EEESB_SD_Li128ELb1ELb1ELb0ELb0EEENS1_19SingleTileSchedulerILb1ELb0ELb1ELi128EEEEEEEEEvNT_6ParamsE,"",@"SHT_CUDA_INFO"
	.sectionflags	@""
	.align	4


	//----- nvinfo : EIATTR_CUDA_API_VERSION
	.align		4
        /*0000*/ 	.byte	0x04, 0x37
        /*0002*/ 	.short	(.L_324 - .L_323)
.L_323:
        /*0004*/ 	.word	0x00000082


	//----- nvinfo : EIATTR_KPARAM_INFO
	.align		4
.L_324:
        /*0008*/ 	.byte	0x04, 0x17
        /*000a*/ 	.short	(.L_326 - .L_325)
.L_325:
        /*000c*/ 	.word	0x00000000
        /*0010*/ 	.short	0x0000
        /*0012*/ 	.short	0x0000
        /*0014*/ 	.byte	0x00, 0xf0, 0x61, 0x10


	//----- nvinfo : EIATTR_SPARSE_MMA_MASK
	.align		4
.L_326:
        /*0018*/ 	.byte	0x03, 0x50
        /*001a*/ 	.short	0x0000


	//----- nvinfo : EIATTR_MAXREG_COUNT
	.align		4
        /*001c*/ 	.byte	0x03, 0x1b
        /*001e*/ 	.short	0x00ff


	//----- nvinfo : EIATTR_MERCURY_ISA_VERSION
	.align		4
        /*0020*/ 	.byte	0x03, 0x5f
        /*0022*/ 	.short	0x0101


	//----- nvinfo : EIATTR_EXIT_INSTR_OFFSETS
	.align		4
        /*0024*/ 	.byte	0x04, 0x1c
        /*0026*/ 	.short	(.L_328 - .L_327)


	//   ....[0]....
.L_327:
        /*0028*/ 	.word	0x00000010


	//----- nvinfo : EIATTR_MAX_THREADS
	.align		4
.L_328:
        /*002c*/ 	.byte	0x04, 0x05
        /*002e*/ 	.short	(.L_330 - .L_329)
.L_329:
        /*0030*/ 	.word	0x00000080
        /*0034*/ 	.word	0x00000001
        /*0038*/ 	.word	0x00000001


	//----- nvinfo : EIATTR_CBANK_PARAM_SIZE
	.align		4
.L_330:
        /*003c*/ 	.byte	0x03, 0x19
        /*003e*/ 	.short	0x0418


	//----- nvinfo : EIATTR_PARAM_CBANK
	.align		4
        /*0040*/ 	.byte	0x04, 0x0a
        /*0042*/ 	.short	(.L_332 - .L_331)
	.align		4
.L_331:
        /*0044*/ 	.word	index@(.nv.constant0._ZN7cutlass13device_kernelIN5flash19enable_sm80_to_sm89INS1_16FlashAttnFwdSm80INS1_25CollectiveMainloopFwdSm80ILi4ELi1ELb0EN4cute5tupleIJNS5_1CILi128EEENS7_ILi64EEES8_EEELi128ENS_10bfloat16_tEfNS_4arch4Sm80ELb1ELb0ELb1ELb1ELb1ELb1ELb1ELb0EEENS1_21CollectiveEpilogueFwdINS6_IJS8_S8_S9_EEENS6_IJNS7_ILi1EEESH_SH_EEESB_SD_Li128ELb1ELb1ELb0ELb0EEENS1_19SingleTileSchedulerILb1ELb0ELb1ELi128EEEEEEEEEvNT_6ParamsE)
        /*0048*/ 	.short	0x0210
        /*004a*/ 	.short	0x0418


	//----- nvinfo : EIATTR_SW_WAR
	.align		4
.L_332:
        /*004c*/ 	.byte	0x04, 0x36
        /*004e*/ 	.short	(.L_334 - .L_333)
.L_333:
        /*0050*/ 	.word	0x00000008
.L_334:


//--------------------- .nv.callgraph             --------------------------
	.section	.nv.callgraph,"",@"SHT_CUDA_CALLGRAPH"
	.align	4
	.sectionentsize	8
	.align		4
        /*0000*/ 	.word	0x00000000
	.align		4
        /*0004*/ 	.word	0xffffffff
	.align		4
        /*0008*/ 	.word	0x00000000
	.align		4
        /*000c*/ 	.word	0xfffffffe
	.align		4
        /*0010*/ 	.word	0x00000000
	.align		4
        /*0014*/ 	.word	0xfffffffd
	.align		4
        /*0018*/ 	.word	0x00000000
	.align		4
        /*001c*/ 	.word	0xfffffffc


//--------------------- .nv.constant4             --------------------------
	.section	.nv.constant4,"a",@progbits
	.align	8
	.align		8
.nv.constant4:
        /*0000*/ 	.dword	_ZN80_INTERNAL_6eb2f92d_44_flash_fwd_hdim128_bf16_paged_softcap_sm80_cu_8e232a79_33404cuda3std3__45__cpo5beginE
	.align		8
        /*0008*/ 	.dword	_ZN80_INTERNAL_6eb2f92d_44_flash_fwd_hdim128_bf16_paged_softcap_sm80_cu_8e232a79_33404cuda3std3__45__cpo3endE
	.align		8
        /*0010*/ 	.dword	_ZN80_INTERNAL_6eb2f92d_44_flash_fwd_hdim128_bf16_paged_softcap_sm80_cu_8e232a79_33404cuda3std3__45__cpo6cbeginE
	.align		8
        /*0018*/ 	.dword	_ZN80_INTERNAL_6eb2f92d_44_flash_fwd_hdim128_bf16_paged_softcap_sm80_cu_8e232a79_33404cuda3std3__45__cpo4cendE
	.align		8
        /*0020*/ 	.dword	_ZN80_INTERNAL_6eb2f92d_44_flash_fwd_hdim128_bf16_paged_softcap_sm80_cu_8e232a79_33404cuda3std3__482_GLOBAL__N__6eb2f92d_44_flash_fwd_hdim128_bf16_paged_softcap_sm80_cu_8e232a79_33406ignoreE
	.align		8
        /*0028*/ 	.dword	_ZN80_INTERNAL_6eb2f92d_44_flash_fwd_hdim128_bf16_paged_softcap_sm80_cu_8e232a79_33404cuda3std3__419piecewise_constructE
	.align		8
        /*0030*/ 	.dword	_ZN80_INTERNAL_6eb2f92d_44_flash_fwd_hdim128_bf16_paged_softcap_sm80_cu_8e232a79_33404cuda3std3__48in_placeE
	.align		8
        /*0038*/ 	.dword	_ZN80_INTERNAL_6eb2f92d_44_flash_fwd_hdim128_bf16_paged_softcap_sm80_cu_8e232a79_33404cuda3std6ranges3__45__cpo4swapE
	.align		8
        /*0040*/ 	.dword	_ZN80_INTERNAL_6eb2f92d_44_flash_fwd_hdim128_bf16_paged_softcap_sm80_cu_8e232a79_33404cuda3std6ranges3__45__cpo9iter_moveE
	.align		8
        /*0048*/ 	.dword	_ZN80_INTERNAL_6eb2f92d_44_flash_fwd_hdim128_bf16_paged_softcap_sm80_cu_8e232a79_33404cute7productE
	.align		8
        /*0050*/ 	.dword	_ZN80_INTERNAL_6eb2f92d_44_flash_fwd_hdim128_bf16_paged_softcap_sm80_cu_8e232a79_33404cute1_E


//--------------------- .text._ZN7cutlass13device_kernelIN5flash19enable_sm80_to_sm89INS1_16FlashAttnFwdSm80INS1_25CollectiveMainloopFwdSm80ILi8ELi1ELb1EN4cute5tupleIJNS5_1CILi128EEES8_S8_EEELi128ENS_10bfloat16_tEfNS_4arch4Sm80ELb0ELb0ELb1ELb0ELb1ELb0ELb1ELb0EEENS1_21CollectiveEpilogueFwdIS9_NS6_IJNS7_ILi1EEESF_SF_EEESA_SC_Li256ELb0ELb1ELb0ELb0EEENS1_19SingleTileSchedulerILb0ELb0ELb1ELi128EEEEEEEEEvNT_6ParamsE --------------------------
	.section	.text._ZN7cutlass13device_kernelIN5flash19enable_sm80_to_sm89INS1_16FlashAttnFwdSm80INS1_25CollectiveMainloopFwdSm80ILi8ELi1ELb1EN4cute5tupleIJNS5_1CILi128EEES8_S8_EEELi128ENS_10bfloat16_tEfNS_4arch4Sm80ELb0ELb0ELb1ELb0ELb1ELb0ELb1ELb0EEENS1_21CollectiveEpilogueFwdIS9_NS6_IJNS7_ILi1EEESF_SF_EEESA_SC_Li256ELb0ELb1ELb0ELb0EEENS1_19SingleTileSchedulerILb0ELb0ELb1ELi128EEEEEEEEEvNT_6ParamsE,"ax",@progbits
	.align	128
.text._ZN7cutlass13device_kernelIN5flash19enable_sm80_to_sm89INS1_16FlashAttnFwdSm80INS1_25CollectiveMainloopFwdSm80ILi8ELi1ELb1EN4cute5tupleIJNS5_1CILi128EEES8_S8_EEELi128ENS_10bfloat16_tEfNS_4arch4Sm80ELb0ELb0ELb1ELb0ELb1ELb0ELb1ELb0EEENS1_21CollectiveEpilogueFwdIS9_NS6_IJNS7_ILi1EEESF_SF_EEESA_SC_Li256ELb0ELb1ELb0ELb0EEENS1_19SingleTileSchedulerILb0ELb0ELb1ELi128EEEEEEEEEvNT_6ParamsE:
        .type           _ZN7cutlass13device_kernelIN5flash19enable_sm80_to_sm89INS1_16FlashAttnFwdSm80INS1_25CollectiveMainloopFwdSm80ILi8ELi1ELb1EN4cute5tupleIJNS5_1CILi128EEES8_S8_EEELi128ENS_10bfloat16_tEfNS_4arch4Sm80ELb0ELb0ELb1ELb0ELb1ELb0ELb1ELb0EEENS1_21CollectiveEpilogueFwdIS9_NS6_IJNS7_ILi1EEESF_SF_EEESA_SC_Li256ELb0ELb1ELb0ELb0EEENS1_19SingleTileSchedulerILb0ELb0ELb1ELi128EEEEEEEEEvNT_6ParamsE,@function
        .size           _ZN7cutlass13device_kernelIN5flash19enable_sm80_to_sm89INS1_16FlashAttnFwdSm80INS1_25CollectiveMainloopFwdSm80ILi8ELi1ELb1EN4cute5tupleIJNS5_1CILi128EEES8_S8_EEELi128ENS_10bfloat16_tEfNS_4arch4Sm80ELb0ELb0ELb1ELb0ELb1ELb0ELb1ELb0EEENS1_21CollectiveEpilogueFwdIS9_NS6_IJNS7_ILi1EEESF_SF_EEESA_SC_Li256ELb0ELb1ELb0ELb0EEENS1_19SingleTileSchedulerILb0ELb0ELb1ELi128EEEEEEEEEvNT_6ParamsE,(.L_x_18 - _ZN7cutlass13device_kernelIN5flash19enable_sm80_to_sm89INS1_16FlashAttnFwdSm80INS1_25CollectiveMainloopFwdSm80ILi8ELi1ELb1EN4cute5tupleIJNS5_1CILi128EEES8_S8_EEELi128ENS_10bfloat16_tEfNS_4arch4Sm80ELb0ELb0ELb1ELb0ELb1ELb0ELb1ELb0EEENS1_21CollectiveEpilogueFwdIS9_NS6_IJNS7_ILi1EEESF_SF_EEESA_SC_Li256ELb0ELb1ELb0ELb0EEENS1_19SingleTileSchedulerILb0ELb0ELb1ELi128EEEEEEEEEvNT_6ParamsE)
        .other          _ZN7cutlass13device_kernelIN5flash19enable_sm80_to_sm89INS1_16FlashAttnFwdSm80INS1_25CollectiveMainloopFwdSm80ILi8ELi1ELb1EN4cute5tupleIJNS5_1CILi128EEES8_S8_EEELi128ENS_10bfloat16_tEfNS_4arch4Sm80ELb0ELb0ELb1ELb0ELb1ELb0ELb1ELb0EEENS1_21CollectiveEpilogueFwdIS9_NS6_IJNS7_ILi1EEESF_SF_EEESA_SC_Li256ELb0ELb1ELb0ELb0EEENS1_19SingleTileSchedulerILb0ELb0ELb1ELi128EEEEEEEEEvNT_6ParamsE,@"STO_CUDA_ENTRY STV_DEFAULT"
_ZN7cutlass13device_kernelIN5flash19enable_sm80_to_sm89INS1_16FlashAttnFwdSm80INS1_25CollectiveMainloopFwdSm80ILi8ELi1ELb1EN4cute5tupleIJNS5_1CILi128EEES8_S8_EEELi128ENS_10bfloat16_tEfNS_4arch4Sm80ELb0ELb0ELb1ELb0ELb1ELb0ELb1ELb0EEENS1_21CollectiveEpilogueFwdIS9_NS6_IJNS7_ILi1EEESF_SF_EEESA_SC_Li256ELb0ELb1ELb0ELb0EEENS1_19SingleTileSchedulerILb0ELb0ELb1ELi128EEEEEEEEEvNT_6ParamsE:
[----:B------:R-:W-:Y:S01]  /*0000*/  LDC R1, c[0x0][0x28] ;  /* 0x00000a00ff017b82 */ /* 0x000fe20000000800 */
[----:B------:R-:W-:Y:S05]  /*0010*/  EXIT ;  /* 0x000000000000794d */ /* 0x000fea0003800000 */
.L_x_0:
[----:B------:R-:W-:-:S00]  /*0020*/  BRA `(.L_x_0) ;  /* 0xfffffffc00fc7947 */ /* 0x000fc0000383ffff */
[----:B------:R-:W-:-:S00]  /*0030*/  NOP ;  /* 0x0000000000007918 */ /* 0x000fc00000000000 */
        /* <DEDUP_REMOVED lines=12> */
.L_x_18:


//--------------------- .text._ZN7cutlass13device_kernelIN5flash19enable_sm80_to_sm89INS1_16FlashAttnFwdSm80INS1_25CollectiveMainloopFwdSm80ILi8ELi1ELb1EN4cute5tupleIJNS5_1CILi128EEES8_S8_EEELi128ENS_10bfloat16_tEfNS_4arch4Sm80ELb0ELb0ELb1ELb1ELb1ELb0ELb1ELb0EEENS1_21CollectiveEpilogueFwdIS9_NS6_IJNS7_ILi1EEESF_SF_EEESA_SC_Li256ELb1ELb1ELb0ELb0EEENS1_19SingleTileSchedulerILb1ELb0ELb1ELi128EEEEEEEEEvNT_6ParamsE --------------------------
	.section	.text._ZN7cutlass13device_kernelIN5flash19enable_sm80_to_sm89INS1_16FlashAttnFwdSm80INS1_25CollectiveMainloopFwdSm80ILi8ELi1ELb1EN4cute5tupleIJNS5_1CILi128EEES8_S8_EEELi128ENS_10bfloat16_tEfNS_4arch4Sm80ELb0ELb0ELb1ELb1ELb1ELb0ELb1ELb0EEENS1_21CollectiveEpilogueFwdIS9_NS6_IJNS7_ILi1EEESF_SF_EEESA_SC_Li256ELb1ELb1ELb0ELb0EEENS1_19SingleTileSchedulerILb1ELb0ELb1ELi128EEEEEEEEEvNT_6ParamsE,"ax",@progbits
	.align	128
.text._ZN7cutlass13device_kernelIN5flash19enable_sm80_to_sm89INS1_16FlashAttnFwdSm80INS1_25CollectiveMainloopFwdSm80ILi8ELi1ELb1EN4cute5tupleIJNS5_1CILi128EEES8_S8_EEELi128ENS_10bfloat16_tEfNS_4arch4Sm80ELb0ELb0ELb1ELb1ELb1ELb0ELb1ELb0EEENS1_21CollectiveEpilogueFwdIS9_NS6_IJNS7_ILi1EEESF_SF_EEESA_SC_Li256ELb1ELb1ELb0ELb0EEENS1_19SingleTileSchedulerILb1ELb0ELb1ELi128EEEEEEEEEvNT_6ParamsE:
        .type           _ZN7cutlass13device_kernelIN5flash19enable_sm80_to_sm89INS1_16FlashAttnFwdSm80INS1_25CollectiveMainloopFwdSm80ILi8ELi1ELb1EN4cute5tupleIJNS5_1CILi128EEES8_S8_EEELi128ENS_10bfloat16_tEfNS_4arch4Sm80ELb0ELb0ELb1ELb1ELb1ELb0ELb1ELb0EEENS1_21CollectiveEpilogueFwdIS9_NS6_IJNS7_ILi1EEESF_SF_EEESA_SC_Li256ELb1ELb1ELb0ELb0EEENS1_19SingleTileSchedulerILb1ELb0ELb1ELi128EEEEEEEEEvNT_6ParamsE,@function
        .size           _ZN7cutlass13device_kernelIN5flash19enable_sm80_to_sm89INS1_16FlashAttnFwdSm80INS1_25CollectiveMainloopFwdSm80ILi8ELi1ELb1EN4cute5tupleIJNS5_1CILi128EEES8_S8_EEELi128ENS_10bfloat16_tEfNS_4arch4Sm80ELb0ELb0ELb1ELb1ELb1ELb0ELb1ELb0EEENS1_21CollectiveEpilogueFwdIS9_NS6_IJNS7_ILi1EEESF_SF_EEESA_SC_Li256ELb1ELb1ELb0ELb0EEENS1_19SingleTileSchedulerILb1ELb0ELb1ELi128EEEEEEEEEvNT_6ParamsE,(.L_x_19 - _ZN7cutlass13device_kernelIN5flash19enable_sm80_to_sm89INS1_16FlashAttnFwdSm80INS1_25CollectiveMainloopFwdSm80ILi8ELi1ELb1EN4cute5tupleIJNS5_1CILi128EEES8_S8_EEELi128ENS_10bfloat16_tEfNS_4arch4Sm80ELb0ELb0ELb1ELb1ELb1ELb0ELb1ELb0EEENS1_21CollectiveEpilogueFwdIS9_NS6_IJNS7_ILi1EEESF_SF_EEESA_SC_Li256ELb1ELb1ELb0ELb0EEENS1_19SingleTileSchedulerILb1ELb0ELb1ELi128EEEEEEEEEvNT_6ParamsE)
        .other          _ZN7cutlass13device_kernelIN5flash19enable_sm80_to_sm89INS1_16FlashAttnFwdSm80INS1_25CollectiveMainloopFwdSm80ILi8ELi1ELb1EN4cute5tupleIJNS5_1CILi128EEES8_S8_EEELi128ENS_10bfloat16_tEfNS_4arch4Sm80ELb0ELb0ELb1ELb1ELb1ELb0ELb1ELb0EEENS1_21CollectiveEpilogueFwdIS9_NS6_IJNS7_ILi1EEESF_SF_EEESA_SC_Li256ELb1ELb1ELb0ELb0EEENS1_19SingleTileSchedulerILb1ELb0ELb1ELi128EEEEEEEEEvNT_6ParamsE,@"STO_CUDA_ENTRY STV_DEFAULT"
_ZN7cutlass13device_kernelIN5flash19enable_sm80_to_sm89INS1_16FlashAttnFwdSm80INS1_25CollectiveMainloopFwdSm80ILi8ELi1ELb1EN4cute5tupleIJNS5_1CILi128EEES8_S8_EEELi128ENS_10bfloat16_tEfNS_4arch4Sm80ELb0ELb0ELb1ELb1ELb1ELb0ELb1ELb0EEENS1_21CollectiveEpilogueFwdIS9_NS6_IJNS7_ILi1EEESF_SF_EEESA_SC_Li256ELb1ELb1ELb0ELb0EEENS1_19SingleTileSchedulerILb1ELb0ELb1ELi128EEEEEEEEEvNT_6ParamsE:
[----:B------:R-:W-:Y:S01]  /*0000*/  LDC R1, c[0x0][0x28] ;  /* 0x00000a00ff017b82 */ /* 0x000fe20000000800 */
[----:B------:R-:W-:Y:S05]  /*0010*/  EXIT ;  /* 0x000000000000794d */ /* 0x000fea0003800000 */
.L_x_1:
        /* <DEDUP_REMOVED lines=14> */
.L_x_19:


//--------------------- .text._ZN7cutlass13device_kernelIN5flash19enable_sm80_to_sm89INS1_16FlashAttnFwdSm80INS1_25CollectiveMainloopFwdSm80ILi8ELi1ELb1EN4cute5tupleIJNS5_1CILi128EEES8_S8_EEELi128ENS_10bfloat16_tEfNS_4arch4Sm80ELb0ELb0ELb1ELb1ELb1ELb1ELb1ELb0EEENS1_21CollectiveEpilogueFwdIS9_NS6_IJNS7_ILi1EEESF_SF_EEESA_SC_Li256ELb1ELb1ELb0ELb0EEENS1_19SingleTileSchedulerILb1ELb0ELb1ELi128EEEEEEEEEvNT_6ParamsE --------------------------
	.section	.text._ZN7cutlass13device_kernelIN5flash19enable_sm80_to_sm89INS1_16FlashAttnFwdSm80INS1_25CollectiveMainloopFwdSm80ILi8ELi1ELb1EN4cute5tupleIJNS5_1CILi128EEES8_S8_EEELi128ENS_10bfloat16_tEfNS_4arch4Sm80ELb0ELb0ELb1ELb1ELb1ELb1ELb1ELb0EEENS1_21CollectiveEpilogueFwdIS9_NS6_IJNS7_ILi1EEESF_SF_EEESA_SC_Li256ELb1ELb1ELb0ELb0EEENS1_19SingleTileSchedulerILb1ELb0ELb1ELi128EEEEEEEEEvNT_6ParamsE,"ax",@progbits
	.align	128
.text._ZN7cutlass13device_kernelIN5flash19enable_sm80_to_sm89INS1_16FlashAttnFwdSm80INS1_25CollectiveMainloopFwdSm80ILi8ELi1ELb1EN4cute5tupleIJNS5_1CILi128EEES8_S8_EEELi128ENS_10bfloat16_tEfNS_4arch4Sm80ELb0ELb0ELb1ELb1ELb1ELb1ELb1ELb0EEENS1_21CollectiveEpilogueFwdIS9_NS6_IJNS7_ILi1EEESF_SF_EEESA_SC_Li256ELb1ELb1ELb0ELb0EEENS1_19SingleTileSchedulerILb1ELb0ELb1ELi128EEEEEEEEEvNT_6ParamsE:
        .type           _ZN7cutlass13device_kernelIN5flash19enable_sm80_to_sm89INS1_16FlashAttnFwdSm80INS1_25CollectiveMainloopFwdSm80ILi8ELi1ELb1EN4cute5tupleIJNS5_1CILi128EEES8_S8_EEELi128ENS_10bfloat16_tEfNS_4arch4Sm80ELb0ELb0ELb1ELb1ELb1ELb1ELb1ELb0EEENS1_21CollectiveEpilogueFwdIS9_NS6_IJNS7_ILi1EEESF_SF_EEESA_SC_Li256ELb1ELb1ELb0ELb0EEENS1_19SingleTileSchedulerILb1ELb0ELb1ELi128EEEEEEEEEvNT_6ParamsE,@function
        .size           _ZN7cutlass13device_kernelIN5flash19enable_sm80_to_sm89INS1_16FlashAttnFwdSm80INS1_25CollectiveMainloopFwdSm80ILi8ELi1ELb1EN4cute5tupleIJNS5_1CILi128EEES8_S8_EEELi128ENS_10bfloat16_tEfNS_4arch4Sm80ELb0ELb0ELb1ELb1ELb1ELb1ELb1ELb0EEENS1_21CollectiveEpilogueFwdIS9_NS6_IJNS7_ILi1EEESF_SF_EEESA_SC_Li256ELb1ELb1ELb0ELb0EEENS1_19SingleTileSchedulerILb1ELb0ELb1ELi128EEEEEEEEEvNT_6ParamsE,(.L_x_20 - _ZN7cutlass13device_kernelIN5flash19enable_sm80_to_sm89INS1_16FlashAttnFwdSm80INS1_25CollectiveMainloopFwdSm80ILi8ELi1ELb1EN4cute5tupleIJNS5_1CILi128EEES8_S8_EEELi128ENS_10bfloat16_tEfNS_4arch4Sm80ELb0ELb0ELb1ELb1ELb1ELb1ELb1ELb0EEENS1_21CollectiveEpilogueFwdIS9_NS6_IJNS7_ILi1EEESF_SF_EEESA_SC_Li256ELb1ELb1ELb0ELb0EEENS1_19SingleTileSchedulerILb1ELb0ELb1ELi128EEEEEEEEEvNT_6ParamsE)
        .other          _ZN7cutlass13device_kernelIN5flash19enable_sm80_to_sm89INS1_16FlashAttnFwdSm80INS1_25CollectiveMainloopFwdSm80ILi8ELi1ELb1EN4cute5tupleIJNS5_1CILi128EEES8_S8_EEELi128ENS_10bfloat16_tEfNS_4arch4Sm80ELb0ELb0ELb1ELb1ELb1ELb1ELb1ELb0EEENS1_21CollectiveEpilogueFwdIS9_NS6_IJNS7_ILi1EEESF_SF_EEESA_SC_Li256ELb1ELb1ELb0ELb0EEENS1_19SingleTileSchedulerILb1ELb0ELb1ELi128EEEEEEEEEvNT_6ParamsE,@"STO_CUDA_ENTRY STV_DEFAULT"
_ZN7cutlass13device_kernelIN5flash19enable_sm80_to_sm89INS1_16FlashAttnFwdSm80INS1_25CollectiveMainloopFwdSm80ILi8ELi1ELb1EN4cute5tupleIJNS5_1CILi128EEES8_S8_EEELi128ENS_10bfloat16_tEfNS_4arch4Sm80ELb0ELb0ELb1ELb1ELb1ELb1ELb1ELb0EEENS1_21CollectiveEpilogueFwdIS9_NS6_IJNS7_ILi1EEESF_SF_EEESA_SC_Li256ELb1ELb1ELb0ELb0EEENS1_19SingleTileSchedulerILb1ELb0ELb1ELi128EEEEEEEEEvNT_6ParamsE:
[----:B------:R-:W-:Y:S01]  /*0000*/  LDC R1, c[0x0][0x28] ;  /* 0x00000a00ff017b82 */ /* 0x000fe20000000800 */
[----:B------:R-:W-:Y:S05]  /*0010*/  EXIT ;  /* 0x000000000000794d */ /* 0x000fea0003800000 */
.L_x_2:
        /* <DEDUP_REMOVED lines=14> */
.L_x_20:


//--------------------- .text._ZN7cutlass13device_kernelIN5flash19enable_sm80_to_sm89INS1_16FlashAttnFwdSm80INS1_25CollectiveMainloopFwdSm80ILi8ELi1ELb1EN4cute5tupleIJNS5_1CILi128EEENS7_ILi96EEES8_EEELi128ENS_10bfloat16_tEfNS_4arch4Sm80ELb0ELb1ELb1ELb0ELb1ELb0ELb1ELb0EEENS1_21CollectiveEpilogueFwdINS6_IJS8_S8_S9_EEENS6_IJNS7_ILi1EEESH_SH_EEESB_SD_Li256ELb0ELb1ELb0ELb0EEENS1_19SingleTileSchedulerILb0ELb0ELb1ELi128EEEEEEEEEvNT_6ParamsE --------------------------
	.section	.text._ZN7cutlass13device_kernelIN5flash19enable_sm80_to_sm89INS1_16FlashAttnFwdSm80INS1_25CollectiveMainloopFwdSm80ILi8ELi1ELb1EN4cute5tupleIJNS5_1CILi128EEENS7_ILi96EEES8_EEELi128ENS_10bfloat16_tEfNS_4arch4Sm80ELb0ELb1ELb1ELb0ELb1ELb0ELb1ELb0EEENS1_21CollectiveEpilogueFwdINS6_IJS8_S8_S9_EEENS6_IJNS7_ILi1EEESH_SH_EEESB_SD_Li256ELb0ELb1ELb0ELb0EEENS1_19SingleTileSchedulerILb0ELb0ELb1ELi128EEEEEEEEEvNT_6ParamsE,"ax",@progbits
	.align	128
.text._ZN7cutlass13device_kernelIN5flash19enable_sm80_to_sm89INS1_16FlashAttnFwdSm80INS1_25CollectiveMainloopFwdSm80ILi8ELi1ELb1EN4cute5tupleIJNS5_1CILi128EEENS7_ILi96EEES8_EEELi128ENS_10bfloat16_tEfNS_4arch4Sm80ELb0ELb1ELb1ELb0ELb1ELb0ELb1ELb0EEENS1_21CollectiveEpilogueFwdINS6_IJS8_S8_S9_EEENS6_IJNS7_ILi1EEESH_SH_EEESB_SD_Li256ELb0ELb1ELb0ELb0EEENS1_19SingleTileSchedulerILb0ELb0ELb1ELi128EEEEEEEEEvNT_6ParamsE:
        .type           _ZN7cutlass13device_kernelIN5flash19enable_sm80_to_sm89INS1_16FlashAttnFwdSm80INS1_25CollectiveMainloopFwdSm80ILi8ELi1ELb1EN4cute5tupleIJNS5_1CILi128EEENS7_ILi96EEES8_EEELi128ENS_10bfloat16_tEfNS_4arch4Sm80ELb0ELb1ELb1ELb0ELb1ELb0ELb1ELb0EEENS1_21CollectiveEpilogueFwdINS6_IJS8_S8_S9_EEENS6_IJNS7_ILi1EEESH_SH_EEESB_SD_Li256ELb0ELb1ELb0ELb0EEENS1_19SingleTileSchedulerILb0ELb0ELb1ELi128EEEEEEEEEvNT_6ParamsE,@function
        .size           _ZN7cutlass13device_kernelIN5flash19enable_sm80_to_sm89INS1_16FlashAttnFwdSm80INS1_25CollectiveMainloopFwdSm80ILi8ELi1ELb1EN4cute5tupleIJNS5_1CILi128EEENS7_ILi96EEES8_EEELi128ENS_10bfloat16_tEfNS_4arch4Sm80ELb0ELb1ELb1ELb0ELb1ELb0ELb1ELb0EEENS1_21CollectiveEpilogueFwdINS6_IJS8_S8_S9_EEENS6_IJNS7_ILi1EEESH_SH_EEESB_SD_Li256ELb0ELb1ELb0ELb0EEENS1_19SingleTileSchedulerILb0ELb0ELb1ELi128EEEEEEEEEvNT_6ParamsE,(.L_x_21 - _ZN7cutlass13device_kernelIN5flash19enable_sm80_to_sm89INS1_16FlashAttnFwdSm80INS1_25CollectiveMainloopFwdSm80ILi8ELi1ELb1EN4cute5tupleIJNS5_1CILi128EEENS7_ILi96EEES8_EEELi128ENS_10bfloat16_tEfNS_4arch4Sm80ELb0ELb1ELb1ELb0ELb1ELb0ELb1ELb0EEENS1_21CollectiveEpilogueFwdINS6_IJS8_S8_S9_EEENS6_IJNS7_ILi1EEESH_SH_EEESB_SD_Li256ELb0ELb1ELb0ELb0EEENS1_19SingleTileSchedulerILb0ELb0ELb1ELi128EEEEEEEEEvNT_6ParamsE)
        .other          _ZN7cutlass13device_kernelIN5flash19enable_sm80_to_sm89INS1_16FlashAttnFwdSm80INS1_25CollectiveMainloopFwdSm80ILi8ELi1ELb1EN4cute5tupleIJNS5_1CILi128EEENS7_ILi96EEES8_EEELi128ENS_10bfloat16_tEfNS_4arch4Sm80ELb0ELb1ELb1ELb0ELb1ELb0ELb1ELb0EEENS1_21CollectiveEpilogueFwdINS6_IJS8_S8_S9_EEENS6_IJNS7_ILi1EEESH_SH_EEESB_SD_Li256ELb0ELb1ELb0ELb0EEENS1_19SingleTileSchedulerILb0ELb0ELb1ELi128EEEEEEEEEvNT_6ParamsE,@"STO_CUDA_ENTRY STV_DEFAULT"
_ZN7cutlass13device_kernelIN5flash19enable_sm80_to_sm89INS1_16FlashAttnFwdSm80INS1_25CollectiveMainloopFwdSm80ILi8ELi1ELb1EN4cute5tupleIJNS5_1CILi128EEENS7_ILi96EEES8_EEELi128ENS_10bfloat16_tEfNS_4arch4Sm80ELb0ELb1ELb1ELb0ELb1ELb0ELb1ELb0EEENS1_21CollectiveEpilogueFwdINS6_IJS8_S8_S9_EEENS6_IJNS7_ILi1EEESH_SH_EEESB_SD_Li256ELb0ELb1ELb0ELb0EEENS1_19SingleTileSchedulerILb0ELb0ELb1ELi128EEEEEEEEEvNT_6ParamsE:
[----:B------:R-:W-:Y:S01]  /*0000*/  LDC R1, c[0x0][0x28] ;  /* 0x00000a00ff017b82 */ /* 0x000fe20000000800 */
[----:B------:R-:W-:Y:S05]  /*0010*/  EXIT ;  /* 0x000000000000794d */ /* 0x000fea0003800000 */
.L_x_3:
        /* <DEDUP_REMOVED lines=14> */
.L_x_21:


//--------------------- .text._ZN7cutlass13device_kernelIN5flash19enable_sm80_to_sm89INS1_16FlashAttnFwdSm80INS1_25CollectiveMainloopFwdSm80ILi8ELi1ELb1EN4cute5tupleIJNS5_1CILi128EEENS7_ILi96EEES8_EEELi128ENS_10bfloat16_tEfNS_4arch4Sm80ELb0ELb1ELb1ELb1ELb1ELb0ELb1ELb0EEENS1_21CollectiveEpilogueFwdINS6_IJS8_S8_S9_EEENS6_IJNS7_ILi1EEESH_SH_EEESB_SD_Li256ELb1ELb1ELb0ELb0EEENS1_19SingleTileSchedulerILb1ELb0ELb1ELi128EEEEEEEEEvNT_6ParamsE --------------------------
	.section	.text._ZN7cutlass13device_kernelIN5flash19enable_sm80_to_sm89INS1_16FlashAttnFwdSm80INS1_25CollectiveMainloopFwdSm80ILi8ELi1ELb1EN4cute5tupleIJNS5_1CILi128EEENS7_ILi96EEES8_EEELi128ENS_10bfloat16_tEfNS_4arch4Sm80ELb0ELb1ELb1ELb1ELb1ELb0ELb1ELb0EEENS1_21CollectiveEpilogueFwdINS6_IJS8_S8_S9_EEENS6_IJNS7_ILi1EEESH_SH_EEESB_SD_Li256ELb1ELb1ELb0ELb0EEENS1_19SingleTileSchedulerILb1ELb0ELb1ELi128EEEEEEEEEvNT_6ParamsE,"ax",@progbits
	.align	128
.text._ZN7cutlass13device_kernelIN5flash19enable_sm80_to_sm89INS1_16FlashAttnFwdSm80INS1_25CollectiveMainloopFwdSm80ILi8ELi1ELb1EN4cute5tupleIJNS5_1CILi128EEENS7_ILi96EEES8_EEELi128ENS_10bfloat16_tEfNS_4arch4Sm80ELb0ELb1ELb1ELb1ELb1ELb0ELb1ELb0EEENS1_21CollectiveEpilogueFwdINS6_IJS8_S8_S9_EEENS6_IJNS7_ILi1EEESH_SH_EEESB_SD_Li256ELb1ELb1ELb0ELb0EEENS1_19SingleTileSchedulerILb1ELb0ELb1ELi128EEEEEEEEEvNT_6ParamsE:
        .type           _ZN7cutlass13device_kernelIN5flash19enable_sm80_to_sm89INS1_16FlashAttnFwdSm80INS1_25CollectiveMainloopFwdSm80ILi8ELi1ELb1EN4cute5tupleIJNS5_1CILi128EEENS7_ILi96EEES8_EEELi128ENS_10bfloat16_tEfNS_4arch4Sm80ELb0ELb1ELb1ELb1ELb1ELb0ELb1ELb0EEENS1_21CollectiveEpilogueFwdINS6_IJS8_S8_S9_EEENS6_IJNS7_ILi1EEESH_SH_EEESB_SD_Li256ELb1ELb1ELb0ELb0EEENS1_19SingleTileSchedulerILb1ELb0ELb1ELi128EEEEEEEEEvNT_6ParamsE,@function
        .size           _ZN7cutlass13device_kernelIN5flash19enable_sm80_to_sm89INS1_16FlashAttnFwdSm80INS1_25CollectiveMainloopFwdSm80ILi8ELi1ELb1EN4cute5tupleIJNS5_1CILi128EEENS7_ILi96EEES8_EEELi128ENS_10bfloat16_tEfNS_4arch4Sm80ELb0ELb1ELb1ELb1ELb1ELb0ELb1ELb0EEENS1_21CollectiveEpilogueFwdINS6_IJS8_S8_S9_EEENS6_IJNS7_ILi1EEESH_SH_EEESB_SD_Li256ELb1ELb1ELb0ELb0EEENS1_19SingleTileSchedulerILb1ELb0ELb1ELi128EEEEEEEEEvNT_6ParamsE,(.L_x_22 - _ZN7cutlass13device_kernelIN5flash19enable_sm80_to_sm89INS1_16FlashAttnFwdSm80INS1_25CollectiveMainloopFwdSm80ILi8ELi1ELb1EN4cute5tupleIJNS5_1CILi128EEENS7_ILi96EEES8_EEELi128ENS_10bfloat16_tEfNS_4arch4Sm80ELb0ELb1ELb1ELb1ELb1ELb0ELb1ELb0EEENS1_21CollectiveEpilogueFwdINS6_IJS8_S8_S9_EEENS6_IJNS7_ILi1EEESH_SH_EEESB_SD_Li256ELb1ELb1ELb0ELb0EEENS1_19SingleTileSchedulerILb1ELb0ELb1ELi128EEEEEEEEEvNT_6ParamsE)
        .other          _ZN7cutlass13device_kernelIN5flash19enable_sm80_to_sm89INS1_16FlashAttnFwdSm80INS1_25CollectiveMainloopFwdSm80ILi8ELi1ELb1EN4cute5tupleIJNS5_1CILi128EEENS7_ILi96EEES8_EEELi128ENS_10bfloat16_tEfNS_4arch4Sm80ELb0ELb1ELb1ELb1ELb1ELb0ELb1ELb0EEENS1_21CollectiveEpilogueFwdINS6_IJS8_S8_S9_EEENS6_IJNS7_ILi1EEESH_SH_EEESB_SD_Li256ELb1ELb1ELb0ELb0EEENS1_19SingleTileSchedulerILb1ELb0ELb1ELi128EEEEEEEEEvNT_6ParamsE,@"STO_CUDA_ENTRY STV_DEFAULT"
_ZN7cutlass13device_kernelIN5flash19enable_sm80_to_sm89INS1_16FlashAttnFwdSm80INS1_25CollectiveMainloopFwdSm80ILi8ELi1ELb1EN4cute5tupleIJNS5_1CILi128EEENS7_ILi96EEES8_EEELi128ENS_10bfloat16_tEfNS_4arch4Sm80ELb0ELb1ELb1ELb1ELb1ELb0ELb1ELb0EEENS1_21CollectiveEpilogueFwdINS6_IJS8_S8_S9_EEENS6_IJNS7_ILi1EEESH_SH_EEESB_SD_Li256ELb1ELb1ELb0ELb0EEENS1_19SingleTileSchedulerILb1ELb0ELb1ELi128EEEEEEEEEvNT_6ParamsE:
[----:B------:R-:W-:Y:S01]  /*0000*/  LDC R1, c[0x0][0x28] ;  /* 0x00000a00ff017b82 */ /* 0x000fe20000000800 */
[----:B------:R-:W-:Y:S05]  /*0010*/  EXIT ;  /* 0x000000000000794d */ /* 0x000fea0003800000 */
.L_x_4:
        /* <DEDUP_REMOVED lines=14> */
.L_x_22:


//--------------------- .text._ZN7cutlass13device_kernelIN5flash19enable_sm80_to_sm89INS1_16FlashAttnFwdSm80INS1_25CollectiveMainloopFwdSm80ILi8ELi1ELb1EN4cute5tupleIJNS5_1CILi128EEENS7_ILi96EEES8_EEELi128ENS_10bfloat16_tEfNS_4arch4Sm80ELb0ELb1ELb1ELb1ELb1ELb1ELb1ELb0EEENS1_21CollectiveEpilogueFwdINS6_IJS8_S8_S9_EEENS6_IJNS7_ILi1EEESH_SH_EEESB_SD_Li256ELb1ELb1ELb0ELb0EEENS1_19SingleTileSchedulerILb1ELb0ELb1ELi128EEEEEEEEEvNT_6ParamsE --------------------------
	.section	.text._ZN7cutlass13device_kernelIN5flash19enable_sm80_to_sm89INS1_16FlashAttnFwdSm80INS1_25CollectiveMainloopFwdSm80ILi8ELi1ELb1EN4cute5tupleIJNS5_1CILi128EEENS7_ILi96EEES8_EEELi128ENS_10bfloat16_tEfNS_4arch4Sm80ELb0ELb1ELb1ELb1ELb1ELb1ELb1ELb0EEENS1_21CollectiveEpilogueFwdINS6_IJS8_S8_S9_EEENS6_IJNS7_ILi1EEESH_SH_EEESB_SD_Li256ELb1ELb1ELb0ELb0EEENS1_19SingleTileSchedulerILb1ELb0ELb1ELi128EEEEEEEEEvNT_6ParamsE,"ax",@progbits
	.align	128
.text._ZN7cutlass13device_kernelIN5flash19enable_sm80_to_sm89INS1_16FlashAttnFwdSm80INS1_25CollectiveMainloopFwdSm80ILi8ELi1ELb1EN4cute5tupleIJNS5_1CILi128EEENS7_ILi96EEES8_EEELi128ENS_10bfloat16_tEfNS_4arch4Sm80ELb0ELb1ELb1ELb1ELb1ELb1ELb1ELb0EEENS1_21CollectiveEpilogueFwdINS6_IJS8_S8_S9_EEENS6_IJNS7_ILi1EEESH_SH_EEESB_SD_Li256ELb1ELb1ELb0ELb0EEENS1_19SingleTileSchedulerILb1ELb0ELb1ELi128EEEEEEEEEvNT_6ParamsE:
        .type           _ZN7cutlass13device_kernelIN5flash19enable_sm80_to_sm89INS1_16FlashAttnFwdSm80INS1_25CollectiveMainloopFwdSm80ILi8ELi1ELb1EN4cute5tupleIJNS5_1CILi128EEENS7_ILi96EEES8_EEELi128ENS_10bfloat16_tEfNS_4arch4Sm80ELb0ELb1ELb1ELb1ELb1ELb1ELb1ELb0EEENS1_21CollectiveEpilogueFwdINS6_IJS8_S8_S9_EEENS6_IJNS7_ILi1EEESH_SH_EEESB_SD_Li256ELb1ELb1ELb0ELb0EEENS1_19SingleTileSchedulerILb1ELb0ELb1ELi128EEEEEEEEEvNT_6ParamsE,@function
        .size           _ZN7cutlass13device_kernelIN5flash19enable_sm80_to_sm89INS1_16FlashAttnFwdSm80INS1_25CollectiveMainloopFwdSm80ILi8ELi1ELb1EN4cute5tupleIJNS5_1CILi128EEENS7_ILi96EEES8_EEELi128ENS_10bfloat16_tEfNS_4arch4Sm80ELb0ELb1ELb1ELb1ELb1ELb1ELb1ELb0EEENS1_21CollectiveEpilogueFwdINS6_IJS8_S8_S9_EEENS6_IJNS7_ILi1EEESH_SH_EEESB_SD_Li256ELb1ELb1ELb0ELb0EEENS1_19SingleTileSchedulerILb1ELb0ELb1ELi128EEEEEEEEEvNT_6ParamsE,(.L_x_23 - _ZN7cutlass13device_kernelIN5flash19enable_sm80_to_sm89INS1_16FlashAttnFwdSm80INS1_25CollectiveMainloopFwdSm80ILi8ELi1ELb1EN4cute5tupleIJNS5_1CILi128EEENS7_ILi96EEES8_EEELi128ENS_10bfloat16_tEfNS_4arch4Sm80ELb0ELb1ELb1ELb1ELb1ELb1ELb1ELb0EEENS1_21CollectiveEpilogueFwdINS6_IJS8_S8_S9_EEENS6_IJNS7_ILi1EEESH_SH_EEESB_SD_Li256ELb1ELb1ELb0ELb0EEENS1_19SingleTileSchedulerILb1ELb0ELb1ELi128EEEEEEEEEvNT_6ParamsE)
        .other          _ZN7cutlass13device_kernelIN5flash19enable_sm80_to_sm89INS1_16FlashAttnFwdSm80INS1_25CollectiveMainloopFwdSm80ILi8ELi1ELb1EN4cute5tupleIJNS5_1CILi128EEENS7_ILi96EEES8_EEELi128ENS_10bfloat16_tEfNS_4arch4Sm80ELb0ELb1ELb1ELb1ELb1ELb1ELb1ELb0EEENS1_21CollectiveEpilogueFwdINS6_IJS8_S8_S9_EEENS6_IJNS7_ILi1EEESH_SH_EEESB_SD_Li256ELb1ELb1ELb0ELb0EEENS1_19SingleTileSchedulerILb1ELb0ELb1ELi128EEEEEEEEEvNT_6ParamsE,@"STO_CUDA_ENTRY STV_DEFAULT"
_ZN7cutlass13device_kernelIN5flash19enable_sm80_to_sm89INS1_16FlashAttnFwdSm80INS1_25CollectiveMainloopFwdSm80ILi8ELi1ELb1EN4cute5tupleIJNS5_1CILi128EEENS7_ILi96EEES8_EEELi128ENS_10bfloat16_tEfNS_4arch4Sm80ELb0ELb1ELb1ELb1ELb1ELb1ELb1ELb0EEENS1_21CollectiveEpilogueFwdINS6_IJS8_S8_S9_EEENS6_IJNS7_ILi1EEESH_SH_EEESB_SD_Li256ELb1ELb1ELb0ELb0EEENS1_19SingleTileSchedulerILb1ELb0ELb1ELi128EEEEEEEEEvNT_6ParamsE:
[----:B------:R-:W-:Y:S01]  /*0000*/  LDC R1, c[0x0][0x28] ;  /* 0x00000a00ff017b82 */ /* 0x000fe20000000800 */
[----:B------:R-:W-:Y:S05]  /*0010*/  EXIT ;  /* 0x000000000000794d */ /* 0x000fea0003800000 */
.L_x_5:
        /* <DEDUP_REMOVED lines=14> */
.L_x_23:


//--------------------- .text._ZN7cutlass13device_kernelIN5flash19enable_sm80_to_sm89INS1_16FlashAttnFwdSm80INS1_25CollectiveMainloopFwdSm80ILi8ELi1ELb1EN4cute5tupleIJNS5_1CILi128EEES8_S8_EEELi128ENS_10bfloat16_tEfNS_4arch4Sm80ELb1ELb0ELb1ELb0ELb1ELb0ELb1ELb0EEENS1_21CollectiveEpilogueFwdIS9_NS6_IJNS7_ILi1EEESF_SF_EEESA_SC_Li256ELb0ELb1ELb0ELb0EEENS1_30DynamicPersistentTileSchedulerILi256ELi256ELb0ELb1ELb0EEEEEEEEEvNT_6ParamsE --------------------------
	.section	.text._ZN7cutlass13device_kernelIN5flash19enable_sm80_to_sm89INS1_16FlashAttnFwdSm80INS1_25CollectiveMainloopFwdSm80ILi8ELi1ELb1EN4cute5tupleIJNS5_1CILi128EEES8_S8_EEELi128ENS_10bfloat16_tEfNS_4arch4Sm80ELb1ELb0ELb1ELb0ELb1ELb0ELb1ELb0EEENS1_21CollectiveEpilogueFwdIS9_NS6_IJNS7_ILi1EEESF_SF_EEESA_SC_Li256ELb0ELb1ELb0ELb0EEENS1_30DynamicPersistentTileSchedulerILi256ELi256ELb0ELb1ELb0EEEEEEEEEvNT_6ParamsE,"ax",@progbits
	.align	128
.text._ZN7cutlass13device_kernelIN5flash19enable_sm80_to_sm89INS1_16FlashAttnFwdSm80INS1_25CollectiveMainloopFwdSm80ILi8ELi1ELb1EN4cute5tupleIJNS5_1CILi128EEES8_S8_EEELi128ENS_10bfloat16_tEfNS_4arch4Sm80ELb1ELb0ELb1ELb0ELb1ELb0ELb1ELb0EEENS1_21CollectiveEpilogueFwdIS9_NS6_IJNS7_ILi1EEESF_SF_EEESA_SC_Li256ELb0ELb1ELb0ELb0EEENS1_30DynamicPersistentTileSchedulerILi256ELi256ELb0ELb1ELb0EEEEEEEEEvNT_6ParamsE:
        .type           _ZN7cutlass13device_kernelIN5flash19enable_sm80_to_sm89INS1_16FlashAttnFwdSm80INS1_25CollectiveMainloopFwdSm80ILi8ELi1ELb1EN4cute5tupleIJNS5_1CILi128EEES8_S8_EEELi128ENS_10bfloat16_tEfNS_4arch4Sm80ELb1ELb0ELb1ELb0ELb1ELb0ELb1ELb0EEENS1_21CollectiveEpilogueFwdIS9_NS6_IJNS7_ILi1EEESF_SF_EEESA_SC_Li256ELb0ELb1ELb0ELb0EEENS1_30DynamicPersistentTileSchedulerILi256ELi256ELb0ELb1ELb0EEEEEEEEEvNT_6ParamsE,@function
        .size           _ZN7cutlass13device_kernelIN5flash19enable_sm80_to_sm89INS1_16FlashAttnFwdSm80INS1_25CollectiveMainloopFwdSm80ILi8ELi1ELb1EN4cute5tupleIJNS5_1CILi128EEES8_S8_EEELi128ENS_10bfloat16_tEfNS_4arch4Sm80ELb1ELb0ELb1ELb0ELb1ELb0ELb1ELb0EEENS1_21CollectiveEpilogueFwdIS9_NS6_IJNS7_ILi1EEESF_SF_EEESA_SC_Li256ELb0ELb1ELb0ELb0EEENS1_30DynamicPersistentTileSchedulerILi256ELi256ELb0ELb1ELb0EEEEEEEEEvNT_6ParamsE,(.L_x_24 - _ZN7cutlass13device_kernelIN5flash19enable_sm80_to_sm89INS1_16FlashAttnFwdSm80INS1_25CollectiveMainloopFwdSm80ILi8ELi1ELb1EN4cute5tupleIJNS5_1CILi128EEES8_S8_EEELi128ENS_10bfloat16_tEfNS_4arch4Sm80ELb1ELb0ELb1ELb0ELb1ELb0ELb1ELb0EEENS1_21CollectiveEpilogueFwdIS9_NS6_IJNS7_ILi1EEESF_SF_EEESA_SC_Li256ELb0ELb1ELb0ELb0EEENS1_30DynamicPersistentTileSchedulerILi256ELi256ELb0ELb1ELb0EEEEEEEEEvNT_6ParamsE)
        .other          _ZN7cutlass13device_kernelIN5flash19enable_sm80_to_sm89INS1_16FlashAttnFwdSm80INS1_25CollectiveMainloopFwdSm80ILi8ELi1ELb1EN4cute5tupleIJNS5_1CILi128EEES8_S8_EEELi128ENS_10bfloat16_tEfNS_4arch4Sm80ELb1ELb0ELb1ELb0ELb1ELb0ELb1ELb0EEENS1_21CollectiveEpilogueFwdIS9_NS6_IJNS7_ILi1EEESF_SF_EEESA_SC_Li256ELb0ELb1ELb0ELb0EEENS1_30DynamicPersistentTileSchedulerILi256ELi256ELb0ELb1ELb0EEEEEEEEEvNT_6ParamsE,@"STO_CUDA_ENTRY STV_DEFAULT"
_ZN7cutlass13device_kernelIN5flash19enable_sm80_to_sm89INS1_16FlashAttnFwdSm80INS1_25CollectiveMainloopFwdSm80ILi8ELi1ELb1EN4cute5tupleIJNS5_1CILi128EEES8_S8_EEELi128ENS_10bfloat16_tEfNS_4arch4Sm80ELb1ELb0ELb1ELb0ELb1ELb0ELb1ELb0EEENS1_21CollectiveEpilogueFwdIS9_NS6_IJNS7_ILi1EEESF_SF_EEESA_SC_Li256ELb0ELb1ELb0ELb0EEENS1_30DynamicPersistentTileSchedulerILi256ELi256ELb0ELb1ELb0EEEEEEEEEvNT_6ParamsE:
[----:B------:R-:W-:Y:S01]  /*0000*/  LDC R1, c[0x0][0x28] ;  /* 0x00000a00ff017b82 */ /* 0x000fe20000000800 */
[----:B------:R-:W-:Y:S05]  /*0010*/  EXIT ;  /* 0x000000000000794d */ /* 0x000fea0003800000 */
.L_x_6:
        /* <DEDUP_REMOVED lines=14> */
.L_x_24:


//--------------------- .text._ZN7cutlass13device_kernelIN5flash19enable_sm80_to_sm89INS1_16FlashAttnFwdSm80INS1_25CollectiveMainloopFwdSm80ILi8ELi1ELb1EN4cute5tupleIJNS5_1CILi128EEES8_S8_EEELi128ENS_10bfloat16_tEfNS_4arch4Sm80ELb1ELb0ELb1ELb1ELb1ELb0ELb1ELb0EEENS1_21CollectiveEpilogueFwdIS9_NS6_IJNS7_ILi1EEESF_SF_EEESA_SC_Li256ELb1ELb1ELb0ELb0EEENS1_19SingleTileSchedulerILb1ELb0ELb1ELi128EEEEEEEEEvNT_6ParamsE --------------------------
	.section	.text._ZN7cutlass13device_kernelIN5flash19enable_sm80_to_sm89INS1_16FlashAttnFwdSm80INS1_25CollectiveMainloopFwdSm80ILi8ELi1ELb1EN4cute5tupleIJNS5_1CILi128EEES8_S8_EEELi128ENS_10bfloat16_tEfNS_4arch4Sm80ELb1ELb0ELb1ELb1ELb1ELb0ELb1ELb0EEENS1_21CollectiveEpilogueFwdIS9_NS6_IJNS7_ILi1EEESF_SF_EEESA_SC_Li256ELb1ELb1ELb0ELb0EEENS1_19SingleTileSchedulerILb1ELb0ELb1ELi128EEEEEEEEEvNT_6ParamsE,"ax",@progbits
	.align	128
.text._ZN7cutlass13device_kernelIN5flash19enable_sm80_to_sm89INS1_16FlashAttnFwdSm80INS1_25CollectiveMainloopFwdSm80ILi8ELi1ELb1EN4cute5tupleIJNS5_1CILi128EEES8_S8_EEELi128ENS_10bfloat16_tEfNS_4arch4Sm80ELb1ELb0ELb1ELb1ELb1ELb0ELb1ELb0EEENS1_21CollectiveEpilogueFwdIS9_NS6_IJNS7_ILi1EEESF_SF_EEESA_SC_Li256ELb1ELb1ELb0ELb0EEENS1_19SingleTileSchedulerILb1ELb0ELb1ELi128EEEEEEEEEvNT_6ParamsE:
        .type           _ZN7cutlass13device_kernelIN5flash19enable_sm80_to_sm89INS1_16FlashAttnFwdSm80INS1_25CollectiveMainloopFwdSm80ILi8ELi1ELb1EN4cute5tupleIJNS5_1CILi128EEES8_S8_EEELi128ENS_10bfloat16_tEfNS_4arch4Sm80ELb1ELb0ELb1ELb1ELb1ELb0ELb1ELb0EEENS1_21CollectiveEpilogueFwdIS9_NS6_IJNS7_ILi1EEESF_SF_EEESA_SC_Li256ELb1ELb1ELb0ELb0EEENS1_19SingleTileSchedulerILb1ELb0ELb1ELi128EEEEEEEEEvNT_6ParamsE,@function
        .size           _ZN7cutlass13device_kernelIN5flash19enable_sm80_to_sm89INS1_16FlashAttnFwdSm80INS1_25CollectiveMainloopFwdSm80ILi8ELi1ELb1EN4cute5tupleIJNS5_1CILi128EEES8_S8_EEELi128ENS_10bfloat16_tEfNS_4arch4Sm80ELb1ELb0ELb1ELb1ELb1ELb0ELb1ELb0EEENS1_21CollectiveEpilogueFwdIS9_NS6_IJNS7_ILi1EEESF_SF_EEESA_SC_Li256ELb1ELb1ELb0ELb0EEENS1_19SingleTileSchedulerILb1ELb0ELb1ELi128EEEEEEEEEvNT_6ParamsE,(.L_x_25 - _ZN7cutlass13device_kernelIN5flash19enable_sm80_to_sm89INS1_16FlashAttnFwdSm80INS1_25CollectiveMainloopFwdSm80ILi8ELi1ELb1EN4cute5tupleIJNS5_1CILi128EEES8_S8_EEELi128ENS_10bfloat16_tEfNS_4arch4Sm80ELb1ELb0ELb1ELb1ELb1ELb0ELb1ELb0EEENS1_21CollectiveEpilogueFwdIS9_NS6_IJNS7_ILi1EEESF_SF_EEESA_SC_Li256ELb1ELb1ELb0ELb0EEENS1_19SingleTileSchedulerILb1ELb0ELb1ELi128EEEEEEEEEvNT_6ParamsE)
        .other          _ZN7cutlass13device_kernelIN5flash19enable_sm80_to_sm89INS1_16FlashAttnFwdSm80INS1_25CollectiveMainloopFwdSm80ILi8ELi1ELb1EN4cute5tupleIJNS5_1CILi128EEES8_S8_EEELi128ENS_10bfloat16_tEfNS_4arch4Sm80ELb1ELb0ELb1ELb1ELb1ELb0ELb1ELb0EEENS1_21CollectiveEpilogueFwdIS9_NS6_IJNS7_ILi1EEESF_SF_EEESA_SC_Li256ELb1ELb1ELb0ELb0EEENS1_19SingleTileSchedulerILb1ELb0ELb1ELi128EEEEEEEEEvNT_6ParamsE,@"STO_CUDA_ENTRY STV_DEFAULT"
_ZN7cutlass13device_kernelIN5flash19enable_sm80_to_sm89INS1_16FlashAttnFwdSm80INS1_25CollectiveMainloopFwdSm80ILi8ELi1ELb1EN4cute5tupleIJNS5_1CILi128EEES8_S8_EEELi128ENS_10bfloat16_tEfNS_4arch4Sm80ELb1ELb0ELb1ELb1ELb1ELb0ELb1ELb0EEENS1_21CollectiveEpilogueFwdIS9_NS6_IJNS7_ILi1EEESF_SF_EEESA_SC_Li256ELb1ELb1ELb0ELb0EEENS1_19SingleTileSchedulerILb1ELb0ELb1ELi128EEEEEEEEEvNT_6ParamsE:
[----:B------:R-:W-:Y:S01]  /*0000*/  LDC R1, c[0x0][0x28] ;  /* 0x00000a00ff017b82 */ /* 0x000fe20000000800 */
[----:B------:R-:W-:Y:S05]  /*0010*/  EXIT ;  /* 0x000000000000794d */ /* 0x000fea0003800000 */
.L_x_7:
        /* <DEDUP_REMOVED lines=14> */
.L_x_25:


//--------------------- .text._ZN7cutlass13device_kernelIN5flash19enable_sm80_to_sm89INS1_16FlashAttnFwdSm80INS1_25CollectiveMainloopFwdSm80ILi8ELi1ELb1EN4cute5tupleIJNS5_1CILi128EEES8_S8_EEELi128ENS_10bfloat16_tEfNS_4arch4Sm80ELb1ELb0ELb1ELb1ELb1ELb1ELb1ELb0EEENS1_21CollectiveEpilogueFwdIS9_NS6_IJNS7_ILi1EEESF_SF_EEESA_SC_Li256ELb1ELb1ELb0ELb0EEENS1_19SingleTileSchedulerILb1ELb0ELb1ELi128EEEEEEEEEvNT_6ParamsE --------------------------
	.section	.text._ZN7cutlass13device_kernelIN5flash19enable_sm80_to_sm89INS1_16FlashAttnFwdSm80INS1_25CollectiveMainloopFwdSm80ILi8ELi1ELb1EN4cute5tupleIJNS5_1CILi128EEES8_S8_EEELi128ENS_10bfloat16_tEfNS_4arch4Sm80ELb1ELb0ELb1ELb1ELb1ELb1ELb1ELb0EEENS1_21CollectiveEpilogueFwdIS9_NS6_IJNS7_ILi1EEESF_SF_EEESA_SC_Li256ELb1ELb1ELb0ELb0EEENS1_19SingleTileSchedulerILb1ELb0ELb1ELi128EEEEEEEEEvNT_6ParamsE,"ax",@progbits
	.align	128
.text._ZN7cutlass13device_kernelIN5flash19enable_sm80_to_sm89INS1_16FlashAttnFwdSm80INS1_25CollectiveMainloopFwdSm80ILi8ELi1ELb1EN4cute5tupleIJNS5_1CILi128EEES8_S8_EEELi128ENS_10bfloat16_tEfNS_4arch4Sm80ELb1ELb0ELb1ELb1ELb1ELb1ELb1ELb0EEENS1_21CollectiveEpilogueFwdIS9_NS6_IJNS7_ILi1EEESF_SF_EEESA_SC_Li256ELb1ELb1ELb0ELb0EEENS1_19SingleTileSchedulerILb1ELb0ELb1ELi128EEEEEEEEEvNT_6ParamsE:
        .type           _ZN7cutlass13device_kernelIN5flash19enable_sm80_to_sm89INS1_16FlashAttnFwdSm80INS1_25CollectiveMainloopFwdSm80ILi8ELi1ELb1EN4cute5tupleIJNS5_1CILi128EEES8_S8_EEELi128ENS_10bfloat16_tEfNS_4arch4Sm80ELb1ELb0ELb1ELb1ELb1ELb1ELb1ELb0EEENS1_21CollectiveEpilogueFwdIS9_NS6_IJNS7_ILi1EEESF_SF_EEESA_SC_Li256ELb1ELb1ELb0ELb0EEENS1_19SingleTileSchedulerILb1ELb0ELb1ELi128EEEEEEEEEvNT_6ParamsE,@function
        .size           _ZN7cutlass13device_kernelIN5flash19enable_sm80_to_sm89INS1_16FlashAttnFwdSm80INS1_25CollectiveMainloopFwdSm80ILi8ELi1ELb1EN4cute5tupleIJNS5_1CILi128EEES8_S8_EEELi128ENS_10bfloat16_tEfNS_4arch4Sm80ELb1ELb0ELb1ELb1ELb1ELb1ELb1ELb0EEENS1_21CollectiveEpilogueFwdIS9_NS6_IJNS7_ILi1EEESF_SF_EEESA_SC_Li256ELb1ELb1ELb0ELb0EEENS1_19SingleTileSchedulerILb1ELb0ELb1ELi128EEEEEEEEEvNT_6ParamsE,(.L_x_26 - _ZN7cutlass13device_kernelIN5flash19enable_sm80_to_sm89INS1_16FlashAttnFwdSm80INS1_25CollectiveMainloopFwdSm80ILi8ELi1ELb1EN4cute5tupleIJNS5_1CILi128EEES8_S8_EEELi128ENS_10bfloat16_tEfNS_4arch4Sm80ELb1ELb0ELb1ELb1ELb1ELb1ELb1ELb0EEENS1_21CollectiveEpilogueFwdIS9_NS6_IJNS7_ILi1EEESF_SF_EEESA_SC_Li256ELb1ELb1ELb0ELb0EEENS1_19SingleTileSchedulerILb1ELb0ELb1ELi128EEEEEEEEEvNT_6ParamsE)
        .other          _ZN7cutlass13device_kernelIN5flash19enable_sm80_to_sm89INS1_16FlashAttnFwdSm80INS1_25CollectiveMainloopFwdSm80ILi8ELi1ELb1EN4cute5tupleIJNS5_1CILi128EEES8_S8_EEELi128ENS_10bfloat16_tEfNS_4arch4Sm80ELb1ELb0ELb1ELb1ELb1ELb1ELb1ELb0EEENS1_21CollectiveEpilogueFwdIS9_NS6_IJNS7_ILi1EEESF_SF_EEESA_SC_Li256ELb1ELb1ELb0ELb0EEENS1_19SingleTileSchedulerILb1ELb0ELb1ELi128EEEEEEEEEvNT_6ParamsE,@"STO_CUDA_ENTRY STV_DEFAULT"
_ZN7cutlass13device_kernelIN5flash19enable_sm80_to_sm89INS1_16FlashAttnFwdSm80INS1_25CollectiveMainloopFwdSm80ILi8ELi1ELb1EN4cute5tupleIJNS5_1CILi128EEES8_S8_EEELi128ENS_10bfloat16_tEfNS_4arch4Sm80ELb1ELb0ELb1ELb1ELb1ELb1ELb1ELb0EEENS1_21CollectiveEpilogueFwdIS9_NS6_IJNS7_ILi1EEESF_SF_EEESA_SC_Li256ELb1ELb1ELb0ELb0EEENS1_19SingleTileSchedulerILb1ELb0ELb1ELi128EEEEEEEEEvNT_6ParamsE:
[----:B------:R-:W-:Y:S01]  /*0000*/  LDC R1, c[0x0][0x28] ;  /* 0x00000a00ff017b82 */ /* 0x000fe20000000800 */
[----:B------:R-:W-:Y:S05]  /*0010*/  EXIT ;  /* 0x000000000000794d */ /* 0x000fea0003800000 */
.L_x_8:
        /* <DEDUP_REMOVED lines=14> */
.L_x_26:


//--------------------- .text._ZN7cutlass13device_kernelIN5flash19enable_sm80_to_sm89INS1_16FlashAttnFwdSm80INS1_25CollectiveMainloopFwdSm80ILi4ELi1ELb0EN4cute5tupleIJNS5_1CILi128EEENS7_ILi64EEES8_EEELi128ENS_10bfloat16_tEfNS_4arch4Sm80ELb0ELb0ELb1ELb0ELb1ELb0ELb1ELb0EEENS1_21CollectiveEpilogueFwdINS6_IJS8_S8_S9_EEENS6_IJNS7_ILi1EEESH_SH_EEESB_SD_Li128ELb0ELb1ELb0ELb0EEENS1_19SingleTileSchedulerILb0ELb0ELb1ELi128EEEEEEEEEvNT_6ParamsE --------------------------
	.section	.text._ZN7cutlass13device_kernelIN5flash19enable_sm80_to_sm89INS1_16FlashAttnFwdSm80INS1_25CollectiveMainloopFwdSm80ILi4ELi1ELb0EN4cute5tupleIJNS5_1CILi128EEENS7_ILi64EEES8_EEELi128ENS_10bfloat16_tEfNS_4arch4Sm80ELb0ELb0ELb1ELb0ELb1ELb0ELb1ELb0EEENS1_21CollectiveEpilogueFwdINS6_IJS8_S8_S9_EEENS6_IJNS7_ILi1EEESH_SH_EEESB_SD_Li128ELb0ELb1ELb0ELb0EEENS1_19SingleTileSchedulerILb0ELb0ELb1ELi128EEEEEEEEEvNT_6ParamsE,"ax",@progbits
	.align	128
.text._ZN7cutlass13device_kernelIN5flash19enable_sm80_to_sm89INS1_16FlashAttnFwdSm80INS1_25CollectiveMainloopFwdSm80ILi4ELi1ELb0EN4cute5tupleIJNS5_1CILi128EEENS7_ILi64EEES8_EEELi128ENS_10bfloat16_tEfNS_4arch4Sm80ELb0ELb0ELb1ELb0ELb1ELb0ELb1ELb0EEENS1_21CollectiveEpilogueFwdINS6_IJS8_S8_S9_EEENS6_IJNS7_ILi1EEESH_SH_EEESB_SD_Li128ELb0ELb1ELb0ELb0EEENS1_19SingleTileSchedulerILb0ELb0ELb1ELi128EEEEEEEEEvNT_6ParamsE:
        .type           _ZN7cutlass13device_kernelIN5flash19enable_sm80_to_sm89INS1_16FlashAttnFwdSm80INS1_25CollectiveMainloopFwdSm80ILi4ELi1ELb0EN4cute5tupleIJNS5_1CILi128EEENS7_ILi64EEES8_EEELi128ENS_10bfloat16_tEfNS_4arch4Sm80ELb0ELb0ELb1ELb0ELb1ELb0ELb1ELb0EEENS1_21CollectiveEpilogueFwdINS6_IJS8_S8_S9_EEENS6_IJNS7_ILi1EEESH_SH_EEESB_SD_Li128ELb0ELb1ELb0ELb0EEENS1_19SingleTileSchedulerILb0ELb0ELb1ELi128EEEEEEEEEvNT_6ParamsE,@function
        .size           _ZN7cutlass13device_kernelIN5flash19enable_sm80_to_sm89INS1_16FlashAttnFwdSm80INS1_25CollectiveMainloopFwdSm80ILi4ELi1ELb0EN4cute5tupleIJNS5_1CILi128EEENS7_ILi64EEES8_EEELi128ENS_10bfloat16_tEfNS_4arch4Sm80ELb0ELb0ELb1ELb0ELb1ELb0ELb1ELb0EEENS1_21CollectiveEpilogueFwdINS6_IJS8_S8_S9_EEENS6_IJNS7_ILi1EEESH_SH_EEESB_SD_Li128ELb0ELb1ELb0ELb0EEENS1_19SingleTileSchedulerILb0ELb0ELb1ELi128EEEEEEEEEvNT_6ParamsE,(.L_x_27 - _ZN7cutlass13device_kernelIN5flash19enable_sm80_to_sm89INS1_16FlashAttnFwdSm80INS1_25CollectiveMainloopFwdSm80ILi4ELi1ELb0EN4cute5tupleIJNS5_1CILi128EEENS7_ILi64EEES8_EEELi128ENS_10bfloat16_tEfNS_4arch4Sm80ELb0ELb0ELb1ELb0ELb1ELb0ELb1ELb0EEENS1_21CollectiveEpilogueFwdINS6_IJS8_S8_S9_EEENS6_IJNS7_ILi1EEESH_SH_EEESB_SD_Li128ELb0ELb1ELb0ELb0EEENS1_19SingleTileSchedulerILb0ELb0ELb1ELi128EEEEEEEEEvNT_6ParamsE)
        .other          _ZN7cutlass13device_kernelIN5flash19enable_sm80_to_sm89INS1_16FlashAttnFwdSm80INS1_25CollectiveMainloopFwdSm80ILi4ELi1ELb0EN4cute5tupleIJNS5_1CILi128EEENS7_ILi64EEES8_EEELi128ENS_10bfloat16_tEfNS_4arch4Sm80ELb0ELb0ELb1ELb0ELb1ELb0ELb1ELb0EEENS1_21CollectiveEpilogueFwdINS6_IJS8_S8_S9_EEENS6_IJNS7_ILi1EEESH_SH_EEESB_SD_Li128ELb0ELb1ELb0ELb0EEENS1_19SingleTileSchedulerILb0ELb0ELb1ELi128EEEEEEEEEvNT_6ParamsE,@"STO_CUDA_ENTRY STV_DEFAULT"
_ZN7cutlass13device_kernelIN5flash19enable_sm80_to_sm89INS1_16FlashAttnFwdSm80INS1_25CollectiveMainloopFwdSm80ILi4ELi1ELb0EN4cute5tupleIJNS5_1CILi128EEENS7_ILi64EEES8_EEELi128ENS_10bfloat16_tEfNS_4arch4Sm80ELb0ELb0ELb1ELb0ELb1ELb0ELb1ELb0EEENS1_21CollectiveEpilogueFwdINS6_IJS8_S8_S9_EEENS6_IJNS7_ILi1EEESH_SH_EEESB_SD_Li128ELb0ELb1ELb0ELb0EEENS1_19SingleTileSchedulerILb0ELb0ELb1ELi128EEEEEEEEEvNT_6ParamsE:
[----:B------:R-:W-:Y:S01]  /*0000*/  LDC R1, c[0x0][0x28] ;  /* 0x00000a00ff017b82 */ /* 0x000fe20000000800 */
[----:B------:R-:W-:Y:S05]  /*0010*/  EXIT ;  /* 0x000000000000794d */ /* 0x000fea0003800000 */
.L_x_9:
        /* <DEDUP_REMOVED lines=14> */
.L_x_27:


//--------------------- .text._ZN7cutlass13device_kernelIN5flash19enable_sm80_to_sm89INS1_16FlashAttnFwdSm80INS1_25CollectiveMainloopFwdSm80ILi4ELi1ELb0EN4cute5tupleIJNS5_1CILi128EEENS7_ILi64EEES8_EEELi128ENS_10bfloat16_tEfNS_4arch4Sm80ELb0ELb0ELb1ELb1ELb1ELb0ELb1ELb0EEENS1_21CollectiveEpilogueFwdINS6_IJS8_S8_S9_EEENS6_IJNS7_ILi1EEESH_SH_EEESB_SD_Li128ELb1ELb1ELb0ELb0EEENS1_19SingleTileSchedulerILb1ELb0ELb1ELi128EEEEEEEEEvNT_6ParamsE --------------------------
	.section	.text._ZN7cutlass13device_kernelIN5flash19enable_sm80_to_sm89INS1_16FlashAttnFwdSm80INS1_25CollectiveMainloopFwdSm80ILi4ELi1ELb0EN4cute5tupleIJNS5_1CILi128EEENS7_ILi64EEES8_EEELi128ENS_10bfloat16_tEfNS_4arch4Sm80ELb0ELb0ELb1ELb1ELb1ELb0ELb1ELb0EEENS1_21CollectiveEpilogueFwdINS6_IJS8_S8_S9_EEENS6_IJNS7_ILi1EEESH_SH_EEESB_SD_Li128ELb1ELb1ELb0ELb0EEENS1_19SingleTileSchedulerILb1ELb0ELb1ELi128EEEEEEEEEvNT_6ParamsE,"ax",@progbits
	.align	128
.text._ZN7cutlass13device_kernelIN5flash19enable_sm80_to_sm89INS1_16FlashAttnFwdSm80INS1_25CollectiveMainloopFwdSm80ILi4ELi1ELb0EN4cute5tupleIJNS5_1CILi128EEENS7_ILi64EEES8_EEELi128ENS_10bfloat16_tEfNS_4arch4Sm80ELb0ELb0ELb1ELb1ELb1ELb0ELb1ELb0EEENS1_21CollectiveEpilogueFwdINS6_IJS8_S8_S9_EEENS6_IJNS7_ILi1EEESH_SH_EEESB_SD_Li128ELb1ELb1ELb0ELb0EEENS1_19SingleTileSchedulerILb1ELb0ELb1ELi128EEEEEEEEEvNT_6ParamsE:
        .type           _ZN7cutlass13device_kernelIN5flash19enable_sm80_to_sm89INS1_16FlashAttnFwdSm80INS1_25CollectiveMainloopFwdSm80ILi4ELi1ELb0EN4cute5tupleIJNS5_1CILi128EEENS7_ILi64EEES8_EEELi128ENS_10bfloat16_tEfNS_4arch4Sm80ELb0ELb0ELb1ELb1ELb1ELb0ELb1ELb0EEENS1_21CollectiveEpilogueFwdINS6_IJS8_S8_S9_EEENS6_IJNS7_ILi1EEESH_SH_EEESB_SD_Li128ELb1ELb1ELb0ELb0EEENS1_19SingleTileSchedulerILb1ELb0ELb1ELi128EEEEEEEEEvNT_6ParamsE,@function
        .size           _ZN7cutlass13device_kernelIN5flash19enable_sm80_to_sm89INS1_16FlashAttnFwdSm80INS1_25CollectiveMainloopFwdSm80ILi4ELi1ELb0EN4cute5tupleIJNS5_1CILi128EEENS7_ILi64EEES8_EEELi128ENS_10bfloat16_tEfNS_4arch4Sm80ELb0ELb0ELb1ELb1ELb1ELb0ELb1ELb0EEENS1_21CollectiveEpilogueFwdINS6_IJS8_S8_S9_EEENS6_IJNS7_ILi1EEESH_SH_EEESB_SD_Li128ELb1ELb1ELb0ELb0EEENS1_19SingleTileSchedulerILb1ELb0ELb1ELi128EEEEEEEEEvNT_6ParamsE,(.L_x_28 - _ZN7cutlass13device_kernelIN5flash19enable_sm80_to_sm89INS1_16FlashAttnFwdSm80INS1_25CollectiveMainloopFwdSm80ILi4ELi1ELb0EN4cute5tupleIJNS5_1CILi128EEENS7_ILi64EEES8_EEELi128ENS_10bfloat16_tEfNS_4arch4Sm80ELb0ELb0ELb1ELb1ELb1ELb0ELb1ELb0EEENS1_21CollectiveEpilogueFwdINS6_IJS8_S8_S9_EEENS6_IJNS7_ILi1EEESH_SH_EEESB_SD_Li128ELb1ELb1ELb0ELb0EEENS1_19SingleTileSchedulerILb1ELb0ELb1ELi128EEEEEEEEEvNT_6ParamsE)
        .other          _ZN7cutlass13device_kernelIN5flash19enable_sm80_to_sm89INS1_16FlashAttnFwdSm80INS1_25CollectiveMainloopFwdSm80ILi4ELi1ELb0EN4cute5tupleIJNS5_1CILi128EEENS7_ILi64EEES8_EEELi128ENS_10bfloat16_tEfNS_4arch4Sm80ELb0ELb0ELb1ELb1ELb1ELb0ELb1ELb0EEENS1_21CollectiveEpilogueFwdINS6_IJS8_S8_S9_EEENS6_IJNS7_ILi1EEESH_SH_EEESB_SD_Li128ELb1ELb1ELb0ELb0EEENS1_19SingleTileSchedulerILb1ELb0ELb1ELi128EEEEEEEEEvNT_6ParamsE,@"STO_CUDA_ENTRY STV_DEFAULT"
_ZN7cutlass13device_kernelIN5flash19enable_sm80_to_sm89INS1_16FlashAttnFwdSm80INS1_25CollectiveMainloopFwdSm80ILi4ELi1ELb0EN4cute5tupleIJNS5_1CILi128EEENS7_ILi64EEES8_EEELi128ENS_10bfloat16_tEfNS_4arch4Sm80ELb0ELb0ELb1ELb1ELb1ELb0ELb1ELb0EEENS1_21CollectiveEpilogueFwdINS6_IJS8_S8_S9_EEENS6_IJNS7_ILi1EEESH_SH_EEESB_SD_Li128ELb1ELb1ELb0ELb0EEENS1_19SingleTileSchedulerILb1ELb0ELb1ELi128EEEEEEEEEvNT_6ParamsE:
[----:B------:R-:W-:Y:S01]  /*0000*/  LDC R1, c[0x0][0x28] ;  /* 0x00000a00ff017b82 */ /* 0x000fe20000000800 */
[----:B------:R-:W-:Y:S05]  /*0010*/  EXIT ;  /* 0x000000000000794d */ /* 0x000fea0003800000 */
.L_x_10:
        /* <DEDUP_REMOVED lines=14> */
.L_x_28:


//--------------------- .text._ZN7cutlass13device_kernelIN5flash19enable_sm80_to_sm89INS1_16FlashAttnFwdSm80INS1_25CollectiveMainloopFwdSm80ILi4ELi1ELb0EN4cute5tupleIJNS5_1CILi128EEENS7_ILi64EEES8_EEELi128ENS_10bfloat16_tEfNS_4arch4Sm80ELb0ELb0ELb1ELb1ELb1ELb1ELb1ELb0EEENS1_21CollectiveEpilogueFwdINS6_IJS8_S8_S9_EEENS6_IJNS7_ILi1EEESH_SH_EEESB_SD_Li128ELb1ELb1ELb0ELb0EEENS1_19SingleTileSchedulerILb1ELb0ELb1ELi128EEEEEEEEEvNT_6ParamsE --------------------------
	.section	.text._ZN7cutlass13device_kernelIN5flash19enable_sm80_to_sm89INS1_16FlashAttnFwdSm80INS1_25CollectiveMainloopFwdSm80ILi4ELi1ELb0EN4cute5tupleIJNS5_1CILi128EEENS7_ILi64EEES8_EEELi128ENS_10bfloat16_tEfNS_4arch4Sm80ELb0ELb0ELb1ELb1ELb1ELb1ELb1ELb0EEENS1_21CollectiveEpilogueFwdINS6_IJS8_S8_S9_EEENS6_IJNS7_ILi1EEESH_SH_EEESB_SD_Li128ELb1ELb1ELb0ELb0EEENS1_19SingleTileSchedulerILb1ELb0ELb1ELi128EEEEEEEEEvNT_6ParamsE,"ax",@progbits
	.align	128
.text._ZN7cutlass13device_kernelIN5flash19enable_sm80_to_sm89INS1_16FlashAttnFwdSm80INS1_25CollectiveMainloopFwdSm80ILi4ELi1ELb0EN4cute5tupleIJNS5_1CILi128EEENS7_ILi64EEES8_EEELi128ENS_10bfloat16_tEfNS_4arch4Sm80ELb0ELb0ELb1ELb1ELb1ELb1ELb1ELb0EEENS1_21CollectiveEpilogueFwdINS6_IJS8_S8_S9_EEENS6_IJNS7_ILi1EEESH_SH_EEESB_SD_Li128ELb1ELb1ELb0ELb0EEENS1_19SingleTileSchedulerILb1ELb0ELb1ELi128EEEEEEEEEvNT_6ParamsE:
        .type           _ZN7cutlass13device_kernelIN5flash19enable_sm80_to_sm89INS1_16FlashAttnFwdSm80INS1_25CollectiveMainloopFwdSm80ILi4ELi1ELb0EN4cute5tupleIJNS5_1CILi128EEENS7_ILi64EEES8_EEELi128ENS_10bfloat16_tEfNS_4arch4Sm80ELb0ELb0ELb1ELb1ELb1ELb1ELb1ELb0EEENS1_21CollectiveEpilogueFwdINS6_IJS8_S8_S9_EEENS6_IJNS7_ILi1EEESH_SH_EEESB_SD_Li128ELb1ELb1ELb0ELb0EEENS1_19SingleTileSchedulerILb1ELb0ELb1ELi128EEEEEEEEEvNT_6ParamsE,@function
        .size           _ZN7cutlass13device_kernelIN5flash19enable_sm80_to_sm89INS1_16FlashAttnFwdSm80INS1_25CollectiveMainloopFwdSm80ILi4ELi1ELb0EN4cute5tupleIJNS5_1CILi128EEENS7_ILi64EEES8_EEELi128ENS_10bfloat16_tEfNS_4arch4Sm80ELb0ELb0ELb1ELb1ELb1ELb1ELb1ELb0EEENS1_21CollectiveEpilogueFwdINS6_IJS8_S8_S9_EEENS6_IJNS7_ILi1EEESH_SH_EEESB_SD_Li128ELb1ELb1ELb0ELb0EEENS1_19SingleTileSchedulerILb1ELb0ELb1ELi128EEEEEEEEEvNT_6ParamsE,(.L_x_29 - _ZN7cutlass13device_kernelIN5flash19enable_sm80_to_sm89INS1_16FlashAttnFwdSm80INS1_25CollectiveMainloopFwdSm80ILi4ELi1ELb0EN4cute5tupleIJNS5_1CILi128EEENS7_ILi64EEES8_EEELi128ENS_10bfloat16_tEfNS_4arch4Sm80ELb0ELb0ELb1ELb1ELb1ELb1ELb1ELb0EEENS1_21CollectiveEpilogueFwdINS6_IJS8_S8_S9_EEENS6_IJNS7_ILi1EEESH_SH_EEESB_SD_Li128ELb1ELb1ELb0ELb0EEENS1_19SingleTileSchedulerILb1ELb0ELb1ELi128EEEEEEEEEvNT_6ParamsE)
        .other          _ZN7cutlass13device_kernelIN5flash19enable_sm80_to_sm89INS1_16FlashAttnFwdSm80INS1_25CollectiveMainloopFwdSm80ILi4ELi1ELb0EN4cute5tupleIJNS5_1CILi128EEENS7_ILi64EEES8_EEELi128ENS_10bfloat16_tEfNS_4arch4Sm80ELb0ELb0ELb1ELb1ELb1ELb1ELb1ELb0EEENS1_21CollectiveEpilogueFwdINS6_IJS8_S8_S9_EEENS6_IJNS7_ILi1EEESH_SH_EEESB_SD_Li128ELb1ELb1ELb0ELb0EEENS1_19SingleTileSchedulerILb1ELb0ELb1ELi128EEEEEEEEEvNT_6ParamsE,@"STO_CUDA_ENTRY STV_DEFAULT"
_ZN7cutlass13device_kernelIN5flash19enable_sm80_to_sm89INS1_16FlashAttnFwdSm80INS1_25CollectiveMainloopFwdSm80ILi4ELi1ELb0EN4cute5tupleIJNS5_1CILi128EEENS7_ILi64EEES8_EEELi128ENS_10bfloat16_tEfNS_4arch4Sm80ELb0ELb0ELb1ELb1ELb1ELb1ELb1ELb0EEENS1_21CollectiveEpilogueFwdINS6_IJS8_S8_S9_EEENS6_IJNS7_ILi1EEESH_SH_EEESB_SD_Li128ELb1ELb1ELb0ELb0EEENS1_19SingleTileSchedulerILb1ELb0ELb1ELi128EEEEEEEEEvNT_6ParamsE:
[----:B------:R-:W-:Y:S01]  /*0000*/  LDC R1, c[0x0][0x28] ;  /* 0x00000a00ff017b82 */ /* 0x000fe20000000800 */
[----:B------:R-:W-:Y:S05]  /*0010*/  EXIT ;  /* 0x000000000000794d */ /* 0x000fea0003800000 */
.L_x_11:
        /* <DEDUP_REMOVED lines=14> */
.L_x_29:


//--------------------- .text._ZN7cutlass13device_kernelIN5flash19enable_sm80_to_sm89INS1_16FlashAttnFwdSm80INS1_25CollectiveMainloopFwdSm80ILi4ELi1ELb0EN4cute5tupleIJNS5_1CILi128EEENS7_ILi48EEES8_EEELi128ENS_10bfloat16_tEfNS_4arch4Sm80ELb0ELb1ELb1ELb0ELb1ELb0ELb1ELb0EEENS1_21CollectiveEpilogueFwdINS6_IJS8_S8_S9_EEENS6_IJNS7_ILi1EEESH_SH_EEESB_SD_Li128ELb0ELb1ELb0ELb0EEENS1_19SingleTileSchedulerILb0ELb0ELb1ELi128EEEEEEEEEvNT_6ParamsE --------------------------
	.section	.text._ZN7cutlass13device_kernelIN5flash19enable_sm80_to_sm89INS1_16FlashAttnFwdSm80INS1_25CollectiveMainloopFwdSm80ILi4ELi1ELb0EN4cute5tupleIJNS5_1CILi128EEENS7_ILi48EEES8_EEELi128ENS_10bfloat16_tEfNS_4arch4Sm80ELb0ELb1ELb1ELb0ELb1ELb0ELb1ELb0EEENS1_21CollectiveEpilogueFwdINS6_IJS8_S8_S9_EEENS6_IJNS7_ILi1EEESH_SH_EEESB_SD_Li128ELb0ELb1ELb0ELb0EEENS1_19SingleTileSchedulerILb0ELb0ELb1ELi128EEEEEEEEEvNT_6ParamsE,"ax",@progbits
	.align	128
.text._ZN7cutlass13device_kernelIN5flash19enable_sm80_to_sm89INS1_16FlashAttnFwdSm80INS1_25CollectiveMainloopFwdSm80ILi4ELi1ELb0EN4cute5tupleIJNS5_1CILi128EEENS7_ILi48EEES8_EEELi128ENS_10bfloat16_tEfNS_4arch4Sm80ELb0ELb1ELb1ELb0ELb1ELb0ELb1ELb0EEENS1_21CollectiveEpilogueFwdINS6_IJS8_S8_S9_EEENS6_IJNS7_ILi1EEESH_SH_EEESB_SD_Li128ELb0ELb1ELb0ELb0EEENS1_19SingleTileSchedulerILb0ELb0ELb1ELi128EEEEEEEEEvNT_6ParamsE:
        .type           _ZN7cutlass13device_kernelIN5flash19enable_sm80_to_sm89INS1_16FlashAttnFwdSm80INS1_25CollectiveMainloopFwdSm80ILi4ELi1ELb0EN4cute5tupleIJNS5_1CILi128EEENS7_ILi48EEES8_EEELi128ENS_10bfloat16_tEfNS_4arch4Sm80ELb0ELb1ELb1ELb0ELb1ELb0ELb1ELb0EEENS1_21CollectiveEpilogueFwdINS6_IJS8_S8_S9_EEENS6_IJNS7_ILi1EEESH_SH_EEESB_SD_Li128ELb0ELb1ELb0ELb0EEENS1_19SingleTileSchedulerILb0ELb0ELb1ELi128EEEEEEEEEvNT_6ParamsE,@function
        .size           _ZN7cutlass13device_kernelIN5flash19enable_sm80_to_sm89INS1_16FlashAttnFwdSm80INS1_25CollectiveMainloopFwdSm80ILi4ELi1ELb0EN4cute5tupleIJNS5_1CILi128EEENS7_ILi48EEES8_EEELi128ENS_10bfloat16_tEfNS_4arch4Sm80ELb0ELb1ELb1ELb0ELb1ELb0ELb1ELb0EEENS1_21CollectiveEpilogueFwdINS6_IJS8_S8_S9_EEENS6_IJNS7_ILi1EEESH_SH_EEESB_SD_Li128ELb0ELb1ELb0ELb0EEENS1_19SingleTileSchedulerILb0ELb0ELb1ELi128EEEEEEEEEvNT_6ParamsE,(.L_x_30 - _ZN7cutlass13device_kernelIN5flash19enable_sm80_to_sm89INS1_16FlashAttnFwdSm80INS1_25CollectiveMainloopFwdSm80ILi4ELi1ELb0EN4cute5tupleIJNS5_1CILi128EEENS7_ILi48EEES8_EEELi128ENS_10bfloat16_tEfNS_4arch4Sm80ELb0ELb1ELb1ELb0ELb1ELb0ELb1ELb0EEENS1_21CollectiveEpilogueFwdINS6_IJS8_S8_S9_EEENS6_IJNS7_ILi1EEESH_SH_EEESB_SD_Li128ELb0ELb1ELb0ELb0EEENS1_19SingleTileSchedulerILb0ELb0ELb1ELi128EEEEEEEEEvNT_6ParamsE)
        .other          _ZN7cutlass13device_kernelIN5flash19enable_sm80_to_sm89INS1_16FlashAttnFwdSm80INS1_25CollectiveMainloopFwdSm80ILi4ELi1ELb0EN4cute5tupleIJNS5_1CILi128EEENS7_ILi48EEES8_EEELi128ENS_10bfloat16_tEfNS_4arch4Sm80ELb0ELb1ELb1ELb0ELb1ELb0ELb1ELb0EEENS1_21CollectiveEpilogueFwdINS6_IJS8_S8_S9_EEENS6_IJNS7_ILi1EEESH_SH_EEESB_SD_Li128ELb0ELb1ELb0ELb0EEENS1_19SingleTileSchedulerILb0ELb0ELb1ELi128EEEEEEEEEvNT_6ParamsE,@"STO_CUDA_ENTRY STV_DEFAULT"
_ZN7cutlass13device_kernelIN5flash19enable_sm80_to_sm89INS1_16FlashAttnFwdSm80INS1_25CollectiveMainloopFwdSm80ILi4ELi1ELb0EN4cute5tupleIJNS5_1CILi128EEENS7_ILi48EEES8_EEELi128ENS_10bfloat16_tEfNS_4arch4Sm80ELb0ELb1ELb1ELb0ELb1ELb0ELb1ELb0EEENS1_21CollectiveEpilogueFwdINS6_IJS8_S8_S9_EEENS6_IJNS7_ILi1EEESH_SH_EEESB_SD_Li128ELb0ELb1ELb0ELb0EEENS1_19SingleTileSchedulerILb0ELb0ELb1ELi128EEEEEEEEEvNT_6ParamsE:
[----:B------:R-:W-:Y:S01]  /*0000*/  LDC R1, c[0x0][0x28] ;  /* 0x00000a00ff017b82 */ /* 0x000fe20000000800 */
[----:B------:R-:W-:Y:S05]  /*0010*/  EXIT ;  /* 0x000000000000794d */ /* 0x000fea0003800000 */
.L_x_12:
        /* <DEDUP_REMOVED lines=14> */
.L_x_30:


//--------------------- .text._ZN7cutlass13device_kernelIN5flash19enable_sm80_to_sm89INS1_16FlashAttnFwdSm80INS1_25CollectiveMainloopFwdSm80ILi4ELi1ELb0EN4cute5tupleIJNS5_1CILi128EEENS7_ILi48EEES8_EEELi128ENS_10bfloat16_tEfNS_4arch4Sm80ELb0ELb1ELb1ELb1ELb1ELb0ELb1ELb0EEENS1_21CollectiveEpilogueFwdINS6_IJS8_S8_S9_EEENS6_IJNS7_ILi1EEESH_SH_EEESB_SD_Li128ELb1ELb1ELb0ELb0EEENS1_19SingleTileSchedulerILb1ELb0ELb1ELi128EEEEEEEEEvNT_6ParamsE --------------------------
	.section	.text._ZN7cutlass13device_kernelIN5flash19enable_sm80_to_sm89INS1_16FlashAttnFwdSm80INS1_25CollectiveMainloopFwdSm80ILi4ELi1ELb0EN4cute5tupleIJNS5_1CILi128EEENS7_ILi48EEES8_EEELi128ENS_10bfloat16_tEfNS_4arch4Sm80ELb0ELb1ELb1ELb1ELb1ELb0ELb1ELb0EEENS1_21CollectiveEpilogueFwdINS6_IJS8_S8_S9_EEENS6_IJNS7_ILi1EEESH_SH_EEESB_SD_Li128ELb1ELb1ELb0ELb0EEENS1_19SingleTileSchedulerILb1ELb0ELb1ELi128EEEEEEEEEvNT_6ParamsE,"ax",@progbits
	.align	128
.text._ZN7cutlass13device_kernelIN5flash19enable_sm80_to_sm89INS1_16FlashAttnFwdSm80INS1_25CollectiveMainloopFwdSm80ILi4ELi1ELb0EN4cute5tupleIJNS5_1CILi128EEENS7_ILi48EEES8_EEELi128ENS_10bfloat16_tEfNS_4arch4Sm80ELb0ELb1ELb1ELb1ELb1ELb0ELb1ELb0EEENS1_21CollectiveEpilogueFwdINS6_IJS8_S8_S9_EEENS6_IJNS7_ILi1EEESH_SH_EEESB_SD_Li128ELb1ELb1ELb0ELb0EEENS1_19SingleTileSchedulerILb1ELb0ELb1ELi128EEEEEEEEEvNT_6ParamsE:
        .type           _ZN7cutlass13device_kernelIN5flash19enable_sm80_to_sm89INS1_16FlashAttnFwdSm80INS1_25CollectiveMainloopFwdSm80ILi4ELi1ELb0EN4cute5tupleIJNS5_1CILi128EEENS7_ILi48EEES8_EEELi128ENS_10bfloat16_tEfNS_4arch4Sm80ELb0ELb1ELb1ELb1ELb1ELb0ELb1ELb0EEENS1_21CollectiveEpilogueFwdINS6_IJS8_S8_S9_EEENS6_IJNS7_ILi1EEESH_SH_EEESB_SD_Li128ELb1ELb1ELb0ELb0EEENS1_19SingleTileSchedulerILb1ELb0ELb1ELi128EEEEEEEEEvNT_6ParamsE,@function
        .size           _ZN7cutlass13device_kernelIN5flash19enable_sm80_to_sm89INS1_16FlashAttnFwdSm80INS1_25CollectiveMainloopFwdSm80ILi4ELi1ELb0EN4cute5tupleIJNS5_1CILi128EEENS7_ILi48EEES8_EEELi128ENS_10bfloat16_tEfNS_4arch4Sm80ELb0ELb1ELb1ELb1ELb1ELb0ELb1ELb0EEENS1_21CollectiveEpilogueFwdINS6_IJS8_S8_S9_EEENS6_IJNS7_ILi1EEESH_SH_EEESB_SD_Li128ELb1ELb1ELb0ELb0EEENS1_19SingleTileSchedulerILb1ELb0ELb1ELi128EEEEEEEEEvNT_6ParamsE,(.L_x_31 - _ZN7cutlass13device_kernelIN5flash19enable_sm80_to_sm89INS1_16FlashAttnFwdSm80INS1_25CollectiveMainloopFwdSm80ILi4ELi1ELb0EN4cute5tupleIJNS5_1CILi128EEENS7_ILi48EEES8_EEELi128ENS_10bfloat16_tEfNS_4arch4Sm80ELb0ELb1ELb1ELb1ELb1ELb0ELb1ELb0EEENS1_21CollectiveEpilogueFwdINS6_IJS8_S8_S9_EEENS6_IJNS7_ILi1EEESH_SH_EEESB_SD_Li128ELb1ELb1ELb0ELb0EEENS1_19SingleTileSchedulerILb1ELb0ELb1ELi128EEEEEEEEEvNT_6ParamsE)
        .other          _ZN7cutlass13device_kernelIN5flash19enable_sm80_to_sm89INS1_16FlashAttnFwdSm80INS1_25CollectiveMainloopFwdSm80ILi4ELi1ELb0EN4cute5tupleIJNS5_1CILi128EEENS7_ILi48EEES8_EEELi128ENS_10bfloat16_tEfNS_4arch4Sm80ELb0ELb1ELb1ELb1ELb1ELb0ELb1ELb0EEENS1_21CollectiveEpilogueFwdINS6_IJS8_S8_S9_EEENS6_IJNS7_ILi1EEESH_SH_EEESB_SD_Li128ELb1ELb1ELb0ELb0EEENS1_19SingleTileSchedulerILb1ELb0ELb1ELi128EEEEEEEEEvNT_6ParamsE,@"STO_CUDA_ENTRY STV_DEFAULT"
_ZN7cutlass13device_kernelIN5flash19enable_sm80_to_sm89INS1_16FlashAttnFwdSm80INS1_25CollectiveMainloopFwdSm80ILi4ELi1ELb0EN4cute5tupleIJNS5_1CILi128EEENS7_ILi48EEES8_EEELi128ENS_10bfloat16_tEfNS_4arch4Sm80ELb0ELb1ELb1ELb1ELb1ELb0ELb1ELb0EEENS1_21CollectiveEpilogueFwdINS6_IJS8_S8_S9_EEENS6_IJNS7_ILi1EEESH_SH_EEESB_SD_Li128ELb1ELb1ELb0ELb0EEENS1_19SingleTileSchedulerILb1ELb0ELb1ELi128EEEEEEEEEvNT_6ParamsE:
[----:B------:R-:W-:Y:S01]  /*0000*/  LDC R1, c[0x0][0x28] ;  /* 0x00000a00ff017b82 */ /* 0x000fe20000000800 */
[----:B------:R-:W-:Y:S05]  /*0010*/  EXIT ;  /* 0x000000000000794d */ /* 0x000fea0003800000 */
.L_x_13:
        /* <DEDUP_REMOVED lines=14> */
.L_x_31:


//--------------------- .text._ZN7cutlass13device_kernelIN5flash19enable_sm80_to_sm89INS1_16FlashAttnFwdSm80INS1_25CollectiveMainloopFwdSm80ILi4ELi1ELb0EN4cute5tupleIJNS5_1CILi128EEENS7_ILi48EEES8_EEELi128ENS_10bfloat16_tEfNS_4arch4Sm80ELb0ELb1ELb1ELb1ELb1ELb1ELb1ELb0EEENS1_21CollectiveEpilogueFwdINS6_IJS8_S8_S9_EEENS6_IJNS7_ILi1EEESH_SH_EEESB_SD_Li128ELb1ELb1ELb0ELb0EEENS1_19SingleTileSchedulerILb1ELb0ELb1ELi128EEEEEEEEEvNT_6ParamsE --------------------------
	.section	.text._ZN7cutlass13device_kernelIN5flash19enable_sm80_to_sm89INS1_16FlashAttnFwdSm80INS1_25CollectiveMainloopFwdSm80ILi4ELi1ELb0EN4cute5tupleIJNS5_1CILi128EEENS7_ILi48EEES8_EEELi128ENS_10bfloat16_tEfNS_4arch4Sm80ELb0ELb1ELb1ELb1ELb1ELb1ELb1ELb0EEENS1_21CollectiveEpilogueFwdINS6_IJS8_S8_S9_EEENS6_IJNS7_ILi1EEESH_SH_EEESB_SD_Li128ELb1ELb1ELb0ELb0EEENS1_19SingleTileSchedulerILb1ELb0ELb1ELi128EEEEEEEEEvNT_6ParamsE,"ax",@progbits
	.align	128
.text._ZN7cutlass13device_kernelIN5flash19enable_sm80_to_sm89INS1_16FlashAttnFwdSm80INS1_25CollectiveMainloopFwdSm80ILi4ELi1ELb0EN4cute5tupleIJNS5_1CILi128EEENS7_ILi48EEES8_EEELi128ENS_10bfloat16_tEfNS_4arch4Sm80ELb0ELb1ELb1ELb1ELb1ELb1ELb1ELb0EEENS1_21CollectiveEpilogueFwdINS6_IJS8_S8_S9_EEENS6_IJNS7_ILi1EEESH_SH_EEESB_SD_Li128ELb1ELb1ELb0ELb0EEENS1_19SingleTileSchedulerILb1ELb0ELb1ELi128EEEEEEEEEvNT_6ParamsE:
        .type           _ZN7cutlass13device_kernelIN5flash19enable_sm80_to_sm89INS1_16FlashAttnFwdSm80INS1_25CollectiveMainloopFwdSm80ILi4ELi1ELb0EN4cute5tupleIJNS5_1CILi128EEENS7_ILi48EEES8_EEELi128ENS_10bfloat16_tEfNS_4arch4Sm80ELb0ELb1ELb1ELb1ELb1ELb1ELb1ELb0EEENS1_21CollectiveEpilogueFwdINS6_IJS8_S8_S9_EEENS6_IJNS7_ILi1EEESH_SH_EEESB_SD_Li128ELb1ELb1ELb0ELb0EEENS1_19SingleTileSchedulerILb1ELb0ELb1ELi128EEEEEEEEEvNT_6ParamsE,@function
        .size           _ZN7cutlass13device_kernelIN5flash19enable_sm80_to_sm89INS1_16FlashAttnFwdSm80INS1_25CollectiveMainloopFwdSm80ILi4ELi1ELb0EN4cute5tupleIJNS5_1CILi128EEENS7_ILi48EEES8_EEELi128ENS_10bfloat16_tEfNS_4arch4Sm80ELb0ELb1ELb1ELb1ELb1ELb1ELb1ELb0EEENS1_21CollectiveEpilogueFwdINS6_IJS8_S8_S9_EEENS6_IJNS7_ILi1EEESH_SH_EEESB_SD_Li128ELb1ELb1ELb0ELb0EEENS1_19SingleTileSchedulerILb1ELb0ELb1ELi128EEEEEEEEEvNT_6ParamsE,(.L_x_32 - _ZN7cutlass13device_kernelIN5flash19enable_sm80_to_sm89INS1_16FlashAttnFwdSm80INS1_25CollectiveMainloopFwdSm80ILi4ELi1ELb0EN4cute5tupleIJNS5_1CILi128EEENS7_ILi48EEES8_EEELi128ENS_10bfloat16_tEfNS_4arch4Sm80ELb0ELb1ELb1ELb1ELb1ELb1ELb1ELb0EEENS1_21CollectiveEpilogueFwdINS6_IJS8_S8_S9_EEENS6_IJNS7_ILi1EEESH_SH_EEESB_SD_Li128ELb1ELb1ELb0ELb0EEENS1_19SingleTileSchedulerILb1ELb0ELb1ELi128EEEEEEEEEvNT_6ParamsE)
        .other          _ZN7cutlass13device_kernelIN5flash19enable_sm80_to_sm89INS1_16FlashAttnFwdSm80INS1_25CollectiveMainloopFwdSm80ILi4ELi1ELb0EN4cute5tupleIJNS5_1CILi128EEENS7_ILi48EEES8_EEELi128ENS_10bfloat16_tEfNS_4arch4Sm80ELb0ELb1ELb1ELb1ELb1ELb1ELb1ELb0EEENS1_21CollectiveEpilogueFwdINS6_IJS8_S8_S9_EEENS6_IJNS7_ILi1EEESH_SH_EEESB_SD_Li128ELb1ELb1ELb0ELb0EEENS1_19SingleTileSchedulerILb1ELb0ELb1ELi128EEEEEEEEEvNT_6ParamsE,@"STO_CUDA_ENTRY STV_DEFAULT"
_ZN7cutlass13device_kernelIN5flash19enable_sm80_to_sm89INS1_16FlashAttnFwdSm80INS1_25CollectiveMainloopFwdSm80ILi4ELi1ELb0EN4cute5tupleIJNS5_1CILi128EEENS7_ILi48EEES8_EEELi128ENS_10bfloat16_tEfNS_4arch4Sm80ELb0ELb1ELb1ELb1ELb1ELb1ELb1ELb0EEENS1_21CollectiveEpilogueFwdINS6_IJS8_S8_S9_EEENS6_IJNS7_ILi1EEESH_SH_EEESB_SD_Li128ELb1ELb1ELb0ELb0EEENS1_19SingleTileSchedulerILb1ELb0ELb1ELi128EEEEEEEEEvNT_6ParamsE:
[----:B------:R-:W-:Y:S01]  /*0000*/  LDC R1, c[0x0][0x28] ;  /* 0x00000a00ff017b82 */ /* 0x000fe20000000800 */
[----:B------:R-:W-:Y:S05]  /*0010*/  EXIT ;  /* 0x000000000000794d */ /* 0x000fea0003800000 */
.L_x_14:
        /* <DEDUP_REMOVED lines=14> */
.L_x_32:


//--------------------- .text._ZN7cutlass13device_kernelIN5flash19enable_sm80_to_sm89INS1_16FlashAttnFwdSm80INS1_25CollectiveMainloopFwdSm80ILi4ELi1ELb0EN4cute5tupleIJNS5_1CILi128EEENS7_ILi64EEES8_EEELi128ENS_10bfloat16_tEfNS_4arch4Sm80ELb1ELb0ELb1ELb0ELb1ELb0ELb1ELb0EEENS1_21CollectiveEpilogueFwdINS6_IJS8_S8_S9_EEENS6_IJNS7_ILi1EEESH_SH_EEESB_SD_Li128ELb0ELb1ELb0ELb0EEENS1_30DynamicPersistentTileSchedulerILi128ELi128ELb0ELb1ELb0EEEEEEEEEvNT_6ParamsE --------------------------
	.section	.text._ZN7cutlass13device_kernelIN5flash19enable_sm80_to_sm89INS1_16FlashAttnFwdSm80INS1_25CollectiveMainloopFwdSm80ILi4ELi1ELb0EN4cute5tupleIJNS5_1CILi128EEENS7_ILi64EEES8_EEELi128ENS_10bfloat16_tEfNS_4arch4Sm80ELb1ELb0ELb1ELb0ELb1ELb0ELb1ELb0EEENS1_21CollectiveEpilogueFwdINS6_IJS8_S8_S9_EEENS6_IJNS7_ILi1EEESH_SH_EEESB_SD_Li128ELb0ELb1ELb0ELb0EEENS1_30DynamicPersistentTileSchedulerILi128ELi128ELb0ELb1ELb0EEEEEEEEEvNT_6ParamsE,"ax",@progbits
	.align	128
.text._ZN7cutlass13device_kernelIN5flash19enable_sm80_to_sm89INS1_16FlashAttnFwdSm80INS1_25CollectiveMainloopFwdSm80ILi4ELi1ELb0EN4cute5tupleIJNS5_1CILi128EEENS7_ILi64EEES8_EEELi128ENS_10bfloat16_tEfNS_4arch4Sm80ELb1ELb0ELb1ELb0ELb1ELb0ELb1ELb0EEENS1_21CollectiveEpilogueFwdINS6_IJS8_S8_S9_EEENS6_IJNS7_ILi1EEESH_SH_EEESB_SD_Li128ELb0ELb1ELb0ELb0EEENS1_30DynamicPersistentTileSchedulerILi128ELi128ELb0ELb1ELb0EEEEEEEEEvNT_6ParamsE:
        .type           _ZN7cutlass13device_kernelIN5flash19enable_sm80_to_sm89INS1_16FlashAttnFwdSm80INS1_25CollectiveMainloopFwdSm80ILi4ELi1ELb0EN4cute5tupleIJNS5_1CILi128EEENS7_ILi64EEES8_EEELi128ENS_10bfloat16_tEfNS_4arch4Sm80ELb1ELb0ELb1ELb0ELb1ELb0ELb1ELb0EEENS1_21CollectiveEpilogueFwdINS6_IJS8_S8_S9_EEENS6_IJNS7_ILi1EEESH_SH_EEESB_SD_Li128ELb0ELb1ELb0ELb0EEENS1_30DynamicPersistentTileSchedulerILi128ELi128ELb0ELb1ELb0EEEEEEEEEvNT_6ParamsE,@function
        .size           _ZN7cutlass13device_kernelIN5flash19enable_sm80_to_sm89INS1_16FlashAttnFwdSm80INS1_25CollectiveMainloopFwdSm80ILi4ELi1ELb0EN4cute5tupleIJNS5_1CILi128EEENS7_ILi64EEES8_EEELi128ENS_10bfloat16_tEfNS_4arch4Sm80ELb1ELb0ELb1ELb0ELb1ELb0ELb1ELb0EEENS1_21CollectiveEpilogueFwdINS6_IJS8_S8_S9_EEENS6_IJNS7_ILi1EEESH_SH_EEESB_SD_Li128ELb0ELb1ELb0ELb0EEENS1_30DynamicPersistentTileSchedulerILi128ELi128ELb0ELb1ELb0EEEEEEEEEvNT_6ParamsE,(.L_x_33 - _ZN7cutlass13device_kernelIN5flash19enable_sm80_to_sm89INS1_16FlashAttnFwdSm80INS1_25CollectiveMainloopFwdSm80ILi4ELi1ELb0EN4cute5tupleIJNS5_1CILi128EEENS7_ILi64EEES8_EEELi128ENS_10bfloat16_tEfNS_4arch4Sm80ELb1ELb0ELb1ELb0ELb1ELb0ELb1ELb0EEENS1_21CollectiveEpilogueFwdINS6_IJS8_S8_S9_EEENS6_IJNS7_ILi1EEESH_SH_EEESB_SD_Li128ELb0ELb1ELb0ELb0EEENS1_30DynamicPersistentTileSchedulerILi128ELi128ELb0ELb1ELb0EEEEEEEEEvNT_6ParamsE)
        .other          _ZN7cutlass13device_kernelIN5flash19enable_sm80_to_sm89INS1_16FlashAttnFwdSm80INS1_25CollectiveMainloopFwdSm80ILi4ELi1ELb0EN4cute5tupleIJNS5_1CILi128EEENS7_ILi64EEES8_EEELi128ENS_10bfloat16_tEfNS_4arch4Sm80ELb1ELb0ELb1ELb0ELb1ELb0ELb1ELb0EEENS1_21CollectiveEpilogueFwdINS6_IJS8_S8_S9_EEENS6_IJNS7_ILi1EEESH_SH_EEESB_SD_Li128ELb0ELb1ELb0ELb0EEENS1_30DynamicPersistentTileSchedulerILi128ELi128ELb0ELb1ELb0EEEEEEEEEvNT_6ParamsE,@"STO_CUDA_ENTRY STV_DEFAULT"
_ZN7cutlass13device_kernelIN5flash19enable_sm80_to_sm89INS1_16FlashAttnFwdSm80INS1_25CollectiveMainloopFwdSm80ILi4ELi1ELb0EN4cute5tupleIJNS5_1CILi128EEENS7_ILi64EEES8_EEELi128ENS_10bfloat16_tEfNS_4arch4Sm80ELb1ELb0ELb1ELb0ELb1ELb0ELb1ELb0EEENS1_21CollectiveEpilogueFwdINS6_IJS8_S8_S9_EEENS6_IJNS7_ILi1EEESH_SH_EEESB_SD_Li128ELb0ELb1ELb0ELb0EEENS1_30DynamicPersistentTileSchedulerILi128ELi128ELb0ELb1ELb0EEEEEEEEEvNT_6ParamsE:
[----:B------:R-:W-:Y:S01]  /*0000*/  LDC R1, c[0x0][0x28] ;  /* 0x00000a00ff017b82 */ /* 0x000fe20000000800 */
[----:B------:R-:W-:Y:S05]  /*0010*/  EXIT ;  /* 0x000000000000794d */ /* 0x000fea0003800000 */
.L_x_15:
        /* <DEDUP_REMOVED lines=14> */
.L_x_33:


//--------------------- .text._ZN7cutlass13device_kernelIN5flash19enable_sm80_to_sm89INS1_16FlashAttnFwdSm80INS1_25CollectiveMainloopFwdSm80ILi4ELi1ELb0EN4cute5tupleIJNS5_1CILi128EEENS7_ILi64EEES8_EEELi128ENS_10bfloat16_tEfNS_4arch4Sm80ELb1ELb0ELb1ELb1ELb1ELb0ELb1ELb0EEENS1_21CollectiveEpilogueFwdINS6_IJS8_S8_S9_EEENS6_IJNS7_ILi1EEESH_SH_EEESB_SD_Li128ELb1ELb1ELb0ELb0EEENS1_19SingleTileSchedulerILb1ELb0ELb1ELi128EEEEEEEEEvNT_6ParamsE --------------------------
	.section	.text._ZN7cutlass13device_kernelIN5flash19enable_sm80_to_sm89INS1_16FlashAttnFwdSm80INS1_25CollectiveMainloopFwdSm80ILi4ELi1ELb0EN4cute5tupleIJNS5_1CILi128EEENS7_ILi64EEES8_EEELi128ENS_10bfloat16_tEfNS_4arch4Sm80ELb1ELb0ELb1ELb1ELb1ELb0ELb1ELb0EEENS1_21CollectiveEpilogueFwdINS6_IJS8_S8_S9_EEENS6_IJNS7_ILi1EEESH_SH_EEESB_SD_Li128ELb1ELb1ELb0ELb0EEENS1_19SingleTileSchedulerILb1ELb0ELb1ELi128EEEEEEEEEvNT_6ParamsE,"ax",@progbits
	.align	128
.text._ZN7cutlass13device_kernelIN5flash19enable_sm80_to_sm89INS1_16FlashAttnFwdSm80INS1_25CollectiveMainloopFwdSm80ILi4ELi1ELb0EN4cute5tupleIJNS5_1CILi128EEENS7_ILi64EEES8_EEELi128ENS_10bfloat16_tEfNS_4arch4Sm80ELb1ELb0ELb1ELb1ELb1ELb0ELb1ELb0EEENS1_21CollectiveEpilogueFwdINS6_IJS8_S8_S9_EEENS6_IJNS7_ILi1EEESH_SH_EEESB_SD_Li128ELb1ELb1ELb0ELb0EEENS1_19SingleTileSchedulerILb1ELb0ELb1ELi128EEEEEEEEEvNT_6ParamsE:
        .type           _ZN7cutlass13device_kernelIN5flash19enable_sm80_to_sm89INS1_16FlashAttnFwdSm80INS1_25CollectiveMainloopFwdSm80ILi4ELi1ELb0EN4cute5tupleIJNS5_1CILi128EEENS7_ILi64EEES8_EEELi128ENS_10bfloat16_tEfNS_4arch4Sm80ELb1ELb0ELb1ELb1ELb1ELb0ELb1ELb0EEENS1_21CollectiveEpilogueFwdINS6_IJS8_S8_S9_EEENS6_IJNS7_ILi1EEESH_SH_EEESB_SD_Li128ELb1ELb1ELb0ELb0EEENS1_19SingleTileSchedulerILb1ELb0ELb1ELi128EEEEEEEEEvNT_6ParamsE,@function
        .size           _ZN7cutlass13device_kernelIN5flash19enable_sm80_to_sm89INS1_16FlashAttnFwdSm80INS1_25CollectiveMainloopFwdSm80ILi4ELi1ELb0EN4cute5tupleIJNS5_1CILi128EEENS7_ILi64EEES8_EEELi128ENS_10bfloat16_tEfNS_4arch4Sm80ELb1ELb0ELb1ELb1ELb1ELb0ELb1ELb0EEENS1_21CollectiveEpilogueFwdINS6_IJS8_S8_S9_EEENS6_IJNS7_ILi1EEESH_SH_EEESB_SD_Li128ELb1ELb1ELb0ELb0EEENS1_19SingleTileSchedulerILb1ELb0ELb1ELi128EEEEEEEEEvNT_6ParamsE,(.L_x_34 - _ZN7cutlass13device_kernelIN5flash19enable_sm80_to_sm89INS1_16FlashAttnFwdSm80INS1_25CollectiveMainloopFwdSm80ILi4ELi1ELb0EN4cute5tupleIJNS5_1CILi128EEENS7_ILi64EEES8_EEELi128ENS_10bfloat16_tEfNS_4arch4Sm80ELb1ELb0ELb1ELb1ELb1ELb0ELb1ELb0EEENS1_21CollectiveEpilogueFwdINS6_IJS8_S8_S9_EEENS6_IJNS7_ILi1EEESH_SH_EEESB_SD_Li128ELb1ELb1ELb0ELb0EEENS1_19SingleTileSchedulerILb1ELb0ELb1ELi128EEEEEEEEEvNT_6ParamsE)
        .other          _ZN7cutlass13device_kernelIN5flash19enable_sm80_to_sm89INS1_16FlashAttnFwdSm80INS1_25CollectiveMainloopFwdSm80ILi4ELi1ELb0EN4cute5tupleIJNS5_1CILi128EEENS7_ILi64EEES8_EEELi128ENS_10bfloat16_tEfNS_4arch4Sm80ELb1ELb0ELb1ELb1ELb1ELb0ELb1ELb0EEENS1_21CollectiveEpilogueFwdINS6_IJS8_S8_S9_EEENS6_IJNS7_ILi1EEESH_SH_EEESB_SD_Li128ELb1ELb1ELb0ELb0EEENS1_19SingleTileSchedulerILb1ELb0ELb1ELi128EEEEEEEEEvNT_6ParamsE,@"STO_CUDA_ENTRY STV_DEFAULT"
_ZN7cutlass13device_kernelIN5flash19enable_sm80_to_sm89INS1_16FlashAttnFwdSm80INS1_25CollectiveMainloopFwdSm80ILi4ELi1ELb0EN4cute5tupleIJNS5_1CILi128EEENS7_ILi64EEES8_EEELi128ENS_10bfloat16_tEfNS_4arch4Sm80ELb1ELb0ELb1ELb1ELb1ELb0ELb1ELb0EEENS1_21CollectiveEpilogueFwdINS6_IJS8_S8_S9_EEENS6_IJNS7_ILi1EEESH_SH_EEESB_SD_Li128ELb1ELb1ELb0ELb0EEENS1_19SingleTileSchedulerILb1ELb0ELb1ELi128EEEEEEEEEvNT_6ParamsE:
[----:B------:R-:W-:Y:S01]  /*0000*/  LDC R1, c[0x0][0x28] ;  /* 0x00000a00ff017b82 */ /* 0x000fe20000000800 */
[----:B------:R-:W-:Y:S05]  /*0010*/  EXIT ;  /* 0x000000000000794d */ /* 0x000fea0003800000 */
.L_x_16:
        /* <DEDUP_REMOVED lines=14> */
.L_x_34:


//--------------------- .text._ZN7cutlass13device_kernelIN5flash19enable_sm80_to_sm89INS1_16FlashAttnFwdSm80INS1_25CollectiveMainloopFwdSm80ILi4ELi1ELb0EN4cute5tupleIJNS5_1CILi128EEENS7_ILi64EEES8_EEELi128ENS_10bfloat16_tEfNS_4arch4Sm80ELb1ELb0ELb1ELb1ELb1ELb1ELb1ELb0EEENS1_21CollectiveEpilogueFwdINS6_IJS8_S8_S9_EEENS6_IJNS7_ILi1EEESH_SH_EEESB_SD_Li128ELb1ELb1ELb0ELb0EEENS1_19SingleTileSchedulerILb1ELb0ELb1ELi128EEEEEEEEEvNT_6ParamsE --------------------------
	.section	.text._ZN7cutlass13device_kernelIN5flash19enable_sm80_to_sm89INS1_16FlashAttnFwdSm80INS1_25CollectiveMainloopFwdSm80ILi4ELi1ELb0EN4cute5tupleIJNS5_1CILi128EEENS7_ILi64EEES8_EEELi128ENS_10bfloat16_tEfNS_4arch4Sm80ELb1ELb0ELb1ELb1ELb1ELb1ELb1ELb0EEENS1_21CollectiveEpilogueFwdINS6_IJS8_S8_S9_EEENS6_IJNS7_ILi1EEESH_SH_EEESB_SD_Li128ELb1ELb1ELb0ELb0EEENS1_19SingleTileSchedulerILb1ELb0ELb1ELi128EEEEEEEEEvNT_6ParamsE,"ax",@progbits
	.align	128
.text._ZN7cutlass13device_kernelIN5flash19enable_sm80_to_sm89INS1_16FlashAttnFwdSm80INS1_25CollectiveMainloopFwdSm80ILi4ELi1ELb0EN4cute5tupleIJNS5_1CILi128EEENS7_ILi64EEES8_EEELi128ENS_10bfloat16_tEfNS_4arch4Sm80ELb1ELb0ELb1ELb1ELb1ELb1ELb1ELb0EEENS1_21CollectiveEpilogueFwdINS6_IJS8_S8_S9_EEENS6_IJNS7_ILi1EEESH_SH_EEESB_SD_Li128ELb1ELb1ELb0ELb0EEENS1_19SingleTileSchedulerILb1ELb0ELb1ELi128EEEEEEEEEvNT_6ParamsE:
        .type           _ZN7cutlass13device_kernelIN5flash19enable_sm80_to_sm89INS1_16FlashAttnFwdSm80INS1_25CollectiveMainloopFwdSm80ILi4ELi1ELb0EN4cute5tupleIJNS5_1CILi128EEENS7_ILi64EEES8_EEELi128ENS_10bfloat16_tEfNS_4arch4Sm80ELb1ELb0ELb1ELb1ELb1ELb1ELb1ELb0EEENS1_21CollectiveEpilogueFwdINS6_IJS8_S8_S9_EEENS6_IJNS7_ILi1EEESH_SH_EEESB_SD_Li128ELb1ELb1ELb0ELb0EEENS1_19SingleTileSchedulerILb1ELb0ELb1ELi128EEEEEEEEEvNT_6ParamsE,@function
        .size           _ZN7cutlass13device_kernelIN5flash19enable_sm80_to_sm89INS1_16FlashAttnFwdSm80INS1_25CollectiveMainloopFwdSm80ILi4ELi1ELb0EN4cute5tupleIJNS5_1CILi128EEENS7_ILi64EEES8_EEELi128ENS_10bfloat16_tEfNS_4arch4Sm80ELb1ELb0ELb1ELb1ELb1ELb1ELb1ELb0EEENS1_21CollectiveEpilogueFwdINS6_IJS8_S8_S9_EEENS6_IJNS7_ILi1EEESH_SH_EEESB_SD_Li128ELb1ELb1ELb0ELb0EEENS1_19SingleTileSchedulerILb1ELb0ELb1ELi128EEEEEEEEEvNT_6ParamsE,(.L_x_35 - _ZN7cutlass13device_kernelIN5flash19enable_sm80_to_sm89INS1_16FlashAttnFwdSm80INS1_25CollectiveMainloopFwdSm80ILi4ELi1ELb0EN4cute5tupleIJNS5_1CILi128EEENS7_ILi64EEES8_EEELi128ENS_10bfloat16_tEfNS_4arch4Sm80ELb1ELb0ELb1ELb1ELb1ELb1ELb1ELb0EEENS1_21CollectiveEpilogueFwdINS6_IJS8_S8_S9_EEENS6_IJNS7_ILi1EEESH_SH_EEESB_SD_Li128ELb1ELb1ELb0ELb0EEENS1_19SingleTileSchedulerILb1ELb0ELb1ELi128EEEEEEEEEvNT_6ParamsE)
        .other          _ZN7cutlass13device_kernelIN5flash19enable_sm80_to_sm89INS1_16FlashAttnFwdSm80INS1_25CollectiveMainloopFwdSm80ILi4ELi1ELb0EN4cute5tupleIJNS5_1CILi128EEENS7_ILi64EEES8_EEELi128ENS_10bfloat16_tEfNS_4arch4Sm80ELb1ELb0ELb1ELb1ELb1ELb1ELb1ELb0EEENS1_21CollectiveEpilogueFwdINS6_IJS8_S8_S9_EEENS6_IJNS7_ILi1EEESH_SH_EEESB_SD_Li128ELb1ELb1ELb0ELb0EEENS1_19SingleTileSchedulerILb1ELb0ELb1ELi128EEEEEEEEEvNT_6ParamsE,@"STO_CUDA_ENTRY STV_DEFAULT"
_ZN7cutlass13device_kernelIN5flash19enable_sm80_to_sm89INS1_16FlashAttnFwdSm80INS1_25CollectiveMainloopFwdSm80ILi4ELi1ELb0EN4cute5tupleIJNS5_1CILi128EEENS7_ILi64EEES8_EEELi128ENS_10bfloat16_tEfNS_4arch4Sm80ELb1ELb0ELb1ELb1ELb1ELb1ELb1ELb0EEENS1_21CollectiveEpilogueFwdINS6_IJS8_S8_S9_EEENS6_IJNS7_ILi1EEESH_SH_EEESB_SD_Li128ELb1ELb1ELb0ELb0EEENS1_19SingleTileSchedulerILb1ELb0ELb1ELi128EEEEEEEEEvNT_6ParamsE:
[----:B------:R-:W-:Y:S01]  /*0000*/  LDC R1, c[0x0][0x28] ;  /* 0x00000a00ff017b82 */ /* 0x000fe20000000800 */
[----:B------:R-:W-:Y:S05]  /*0010*/  EXIT ;  /* 0x000000000000794d */ /* 0x000fea0003800000 */
.L_x_17:
        /* <DEDUP_REMOVED lines=14> */
.L_x_35:


//--------------------- .nv.shared.reserved.0     --------------------------
	.section	.nv.shared.reserved.0,"aw",@nobits
	.weak		__nv_reservedSMEM_offset_0_alias
	.size		__nv_reservedSMEM_offset_0_alias, 0, 0
	.other		__nv_reservedSMEM_offset_0_alias,@"STO_CUDA_RESERVED_SHARED STV_DEFAULT"
__nv_reservedSMEM_offset_0_alias:
	.zero		0


//--------------------- .nv.global                --------------------------
	.section	.nv.global,"aw",@nobits
.nv.global:
	.type		_ZN80_INTERNAL_6eb2f92d_44_flash_fwd_hdim128_bf16_paged_softcap_sm80_cu_8e232a79_33404cute1_E,@object
	.size		_ZN80_INTERNAL_6eb2f92d_44_flash_fwd_hdim128_bf16_paged_softcap_sm80_cu_8e232a79_33404cute1_E,(_ZN80_INTERNAL_6eb2f92d_44_flash_fwd_hdim128_bf16_paged_softcap_sm80_cu_8e232a79_33404cuda3std3__45__cpo6cbeginE - _ZN80_INTERNAL_6eb2f92d_44_flash_fwd_hdim128_bf16_paged_softcap_sm80_cu_8e232a79_33404cute1_E)
_ZN80_INTERNAL_6eb2f92d_44_flash_fwd_hdim128_bf16_paged_softcap_sm80_cu_8e232a79_33404cute1_E:
	.zero		1
	.type		_ZN80_INTERNAL_6eb2f92d_44_flash_fwd_hdim128_bf16_paged_softcap_sm80_cu_8e232a79_33404cuda3std3__45__cpo6cbeginE,@object
	.size		_ZN80_INTERNAL_6eb2f92d_44_flash_fwd_hdim128_bf16_paged_softcap_sm80_cu_8e232a79_33404cuda3std3__45__cpo6cbeginE,(_ZN80_INTERNAL_6eb2f92d_44_flash_fwd_hdim128_bf16_paged_softcap_sm80_cu_8e232a79_33404cuda3std3__48in_placeE - _ZN80_INTERNAL_6eb2f92d_44_flash_fwd_hdim128_bf16_paged_softcap_sm80_cu_8e232a79_33404cuda3std3__45__cpo6cbeginE)
_ZN80_INTERNAL_6eb2f92d_44_flash_fwd_hdim128_bf16_paged_softcap_sm80_cu_8e232a79_33404cuda3std3__45__cpo6cbeginE:
	.zero		1
	.type		_ZN80_INTERNAL_6eb2f92d_44_flash_fwd_hdim128_bf16_paged_softcap_sm80_cu_8e232a79_33404cuda3std3__48in_placeE,@object
	.size		_ZN80_INTERNAL_6eb2f92d_44_flash_fwd_hdim128_bf16_paged_softcap_sm80_cu_8e232a79_33404cuda3std3__48in_placeE,(_ZN80_INTERNAL_6eb2f92d_44_flash_fwd_hdim128_bf16_paged_softcap_sm80_cu_8e232a79_33404cuda3std6ranges3__45__cpo9iter_moveE - _ZN80_INTERNAL_6eb2f92d_44_flash_fwd_hdim128_bf16_paged_softcap_sm80_cu_8e232a79_33404cuda3std3__48in_placeE)
_ZN80_INTERNAL_6eb2f92d_44_flash_fwd_hdim128_bf16_paged_softcap_sm80_cu_8e232a79_33404cuda3std3__48in_placeE:
	.zero		1
	.type		_ZN80_INTERNAL_6eb2f92d_44_flash_fwd_hdim128_bf16_paged_softcap_sm80_cu_8e232a79_33404cuda3std6ranges3__45__cpo9iter_moveE,@object
	.size		_ZN80_INTERNAL_6eb2f92d_44_flash_fwd_hdim128_bf16_paged_softcap_sm80_cu_8e232a79_33404cuda3std6ranges3__45__cpo9iter_moveE,(_ZN80_INTERNAL_6eb2f92d_44_flash_fwd_hdim128_bf16_paged_softcap_sm80_cu_8e232a79_33404cuda3std3__45__cpo5beginE - _ZN80_INTERNAL_6eb2f92d_44_flash_fwd_hdim128_bf16_paged_softcap_sm80_cu_8e232a79_33404cuda3std6ranges3__45__cpo9iter_moveE)
_ZN80_INTERNAL_6eb2f92d_44_flash_fwd_hdim128_bf16_paged_softcap_sm80_cu_8e232a79_33404cuda3std6ranges3__45__cpo9iter_moveE:
	.zero		1
	.type		_ZN80_INTERNAL_6eb2f92d_44_flash_fwd_hdim128_bf16_paged_softcap_sm80_cu_8e232a79_33404cuda3std3__45__cpo5beginE,@object
	.size		_ZN80_INTERNAL_6eb2f92d_44_flash_fwd_hdim128_bf16_paged_softcap_sm80_cu_8e232a79_33404cuda3std3__45__cpo5beginE,(_ZN80_INTERNAL_6eb2f92d_44_flash_fwd_hdim128_bf16_paged_softcap_sm80_cu_8e232a79_33404cuda3std3__482_GLOBAL__N__6eb2f92d_44_flash_fwd_hdim128_bf16_paged_softcap_sm80_cu_8e232a79_33406ignoreE - _ZN80_INTERNAL_6eb2f92d_44_flash_fwd_hdim128_bf16_paged_softcap_sm80_cu_8e232a79_33404cuda3std3__45__cpo5beginE)
_ZN80_INTERNAL_6eb2f92d_44_flash_fwd_hdim128_bf16_paged_softcap_sm80_cu_8e232a79_33404cuda3std3__45__cpo5beginE:
	.zero		1
	.type		_ZN80_INTERNAL_6eb2f92d_44_flash_fwd_hdim128_bf16_paged_softcap_sm80_cu_8e232a79_33404cuda3std3__482_GLOBAL__N__6eb2f92d_44_flash_fwd_hdim128_bf16_paged_softcap_sm80_cu_8e232a79_33406ignoreE,@object
	.size		_ZN80_INTERNAL_6eb2f92d_44_flash_fwd_hdim128_bf16_paged_softcap_sm80_cu_8e232a79_33404cuda3std3__482_GLOBAL__N__6eb2f92d_44_flash_fwd_hdim128_bf16_paged_softcap_sm80_cu_8e232a79_33406ignoreE,(_ZN80_INTERNAL_6eb2f92d_44_flash_fwd_hdim128_bf16_paged_softcap_sm80_cu_8e232a79_33404cute7productE - _ZN80_INTERNAL_6eb2f92d_44_flash_fwd_hdim128_bf16_paged_softcap_sm80_cu_8e232a79_33404cuda3std3__482_GLOBAL__N__6eb2f92d_44_flash_fwd_hdim128_bf16_paged_softcap_sm80_cu_8e232a79_33406ignoreE)
_ZN80_INTERNAL_6eb2f92d_44_flash_fwd_hdim128_bf16_paged_softcap_sm80_cu_8e232a79_33404cuda3std3__482_GLOBAL__N__6eb2f92d_44_flash_fwd_hdim128_bf16_paged_softcap_sm80_cu_8e232a79_33406ignoreE:
	.zero		1
	.type		_ZN80_INTERNAL_6eb2f92d_44_flash_fwd_hdim128_bf16_paged_softcap_sm80_cu_8e232a79_33404cute7productE,@object
	.size		_ZN80_INTERNAL_6eb2f92d_44_flash_fwd_hdim128_bf16_paged_softcap_sm80_cu_8e232a79_33404cute7productE,(_ZN80_INTERNAL_6eb2f92d_44_flash_fwd_hdim128_bf16_paged_softcap_sm80_cu_8e232a79_33404cuda3std3__45__cpo3endE - _ZN80_INTERNAL_6eb2f92d_44_flash_fwd_hdim128_bf16_paged_softcap_sm80_cu_8e232a79_33404cute7productE)
_ZN80_INTERNAL_6eb2f92d_44_flash_fwd_hdim128_bf16_paged_softcap_sm80_cu_8e232a79_33404cute7productE:
	.zero		1
	.type		_ZN80_INTERNAL_6eb2f92d_44_flash_fwd_hdim128_bf16_paged_softcap_sm80_cu_8e232a79_33404cuda3std3__45__cpo3endE,@object
	.size		_ZN80_INTERNAL_6eb2f92d_44_flash_fwd_hdim128_bf16_paged_softcap_sm80_cu_8e232a79_33404cuda3std3__45__cpo3endE,(_ZN80_INTERNAL_6eb2f92d_44_flash_fwd_hdim128_bf16_paged_softcap_sm80_cu_8e232a79_33404cuda3std3__419piecewise_constructE - _ZN80_INTERNAL_6eb2f92d_44_flash_fwd_hdim128_bf16_paged_softcap_sm80_cu_8e232a79_33404cuda3std3__45__cpo3endE)
_ZN80_INTERNAL_6eb2f92d_44_flash_fwd_hdim128_bf16_paged_softcap_sm80_cu_8e232a79_33404cuda3std3__45__cpo3endE:
	.zero		1
	.type		_ZN80_INTERNAL_6eb2f92d_44_flash_fwd_hdim128_bf16_paged_softcap_sm80_cu_8e232a79_33404cuda3std3__419piecewise_constructE,@object
	.size		_ZN80_INTERNAL_6eb2f92d_44_flash_fwd_hdim128_bf16_paged_softcap_sm80_cu_8e232a79_33404cuda3std3__419piecewise_constructE,(_ZN80_INTERNAL_6eb2f92d_44_flash_fwd_hdim128_bf16_paged_softcap_sm80_cu_8e232a79_33404cuda3std3__45__cpo4cendE - _ZN80_INTERNAL_6eb2f92d_44_flash_fwd_hdim128_bf16_paged_softcap_sm80_cu_8e232a79_33404cuda3std3__419piecewise_constructE)
_ZN80_INTERNAL_6eb2f92d_44_flash_fwd_hdim128_bf16_paged_softcap_sm80_cu_8e232a79_33404cuda3std3__419piecewise_constructE:
	.zero		1
	.type		_ZN80_INTERNAL_6eb2f92d_44_flash_fwd_hdim128_bf16_paged_softcap_sm80_cu_8e232a79_33404cuda3std3__45__cpo4cendE,@object
	.size		_ZN80_INTERNAL_6eb2f92d_44_flash_fwd_hdim128_bf16_paged_softcap_sm80_cu_8e232a79_33404cuda3std3__45__cpo4cendE,(_ZN80_INTERNAL_6eb2f92d_44_flash_fwd_hdim128_bf16_paged_softcap_sm80_cu_8e232a79_33404cuda3std6ranges3__45__cpo4swapE - _ZN80_INTERNAL_6eb2f92d_44_flash_fwd_hdim128_bf16_paged_softcap_sm80_cu_8e232a79_33404cuda3std3__45__cpo4cendE)
_ZN80_INTERNAL_6eb2f92d_44_flash_fwd_hdim128_bf16_paged_softcap_sm80_cu_8e232a79_33404cuda3std3__45__cpo4cendE:
	.zero		1
	.type		_ZN80_INTERNAL_6eb2f92d_44_flash_fwd_hdim128_bf16_paged_softcap_sm80_cu_8e232a79_33404cuda3std6ranges3__45__cpo4swapE,@object
	.size		_ZN80_INTERNAL_6eb2f92d_44_flash_fwd_hdim128_bf16_paged_softcap_sm80_cu_8e232a79_33404cuda3std6ranges3__45__cpo4swapE,(.L_7 - _ZN80_INTERNAL_6eb2f92d_44_flash_fwd_hdim128_bf16_paged_softcap_sm80_cu_8e232a79_33404cuda3std6ranges3__45__cpo4swapE)
_ZN80_INTERNAL_6eb2f92d_44_flash_fwd_hdim128_bf16_paged_softcap_sm80_cu_8e232a79_33404cuda3std6ranges3__45__cpo4swapE:
	.zero		1
.L_7:


//--------------------- .nv.constant0._ZN7cutlass13device_kernelIN5flash19enable_sm80_to_sm89INS1_16FlashAttnFwdSm80INS1_25CollectiveMainloopFwdSm80ILi8ELi1ELb1EN4cute5tupleIJNS5_1CILi128EEES8_S8_EEELi128ENS_10bfloat16_tEfNS_4arch4Sm80ELb0ELb0ELb1ELb0ELb1ELb0ELb1ELb0EEENS1_21CollectiveEpilogueFwdIS9_NS6_IJNS7_ILi1EEESF_SF_EEESA_SC_Li256ELb0ELb1ELb0ELb0EEENS1_19SingleTileSchedulerILb0ELb0ELb1ELi128EEEEEEEEEvNT_6ParamsE --------------------------
	.section	.nv.constant0._ZN7cutlass13device_kernelIN5flash19enable_sm80_to_sm89INS1_16FlashAttnFwdSm80INS1_25CollectiveMainloopFwdSm80ILi8ELi1ELb1EN4cute5tupleIJNS5_1CILi128EEES8_S8_EEELi128ENS_10bfloat16_tEfNS_4arch4Sm80ELb0ELb0ELb1ELb0ELb1ELb0ELb1ELb0EEENS1_21CollectiveEpilogueFwdIS9_NS6_IJNS7_ILi1EEESF_SF_EEESA_SC_Li256ELb0ELb1ELb0ELb0EEENS1_19SingleTileSchedulerILb0ELb0ELb1ELi128EEEEEEEEEvNT_6ParamsE,"a",@progbits
	.sectionflags	@""
	.align	4
.nv.constant0._ZN7cutlass13device_kernelIN5flash19enable_sm80_to_sm89INS1_16FlashAttnFwdSm80INS1_25CollectiveMainloopFwdSm80ILi8ELi1ELb1EN4cute5tupleIJNS5_1CILi128EEES8_S8_EEELi128ENS_10bfloat16_tEfNS_4arch4Sm80ELb0ELb0ELb1ELb0ELb1ELb0ELb1ELb0EEENS1_21CollectiveEpilogueFwdIS9_NS6_IJNS7_ILi1EEESF_SF_EEESA_SC_Li256ELb0ELb1ELb0ELb0EEENS1_19SingleTileSchedulerILb0ELb0ELb1ELi128EEEEEEEEEvNT_6ParamsE:
	.zero		1576


//--------------------- .nv.constant0._ZN7cutlass13device_kernelIN5flash19enable_sm80_to_sm89INS1_16FlashAttnFwdSm80INS1_25CollectiveMainloopFwdSm80ILi8ELi1ELb1EN4cute5tupleIJNS5_1CILi128EEES8_S8_EEELi128ENS_10bfloat16_tEfNS_4arch4Sm80ELb0ELb0ELb1ELb1ELb1ELb0ELb1ELb0EEENS1_21CollectiveEpilogueFwdIS9_NS6_IJNS7_ILi1EEESF_SF_EEESA_SC_Li256ELb1ELb1ELb0ELb0EEENS1_19SingleTileSchedulerILb1ELb0ELb1ELi128EEEEEEEEEvNT_6ParamsE --------------------------
	.section	.nv.constant0._ZN7cutlass13device_kernelIN5flash19enable_sm80_to_sm89INS1_16FlashAttnFwdSm80INS1_25CollectiveMainloopFwdSm80ILi8ELi1ELb1EN4cute5tupleIJNS5_1CILi128EEES8_S8_EEELi128ENS_10bfloat16_tEfNS_4arch4Sm80ELb0ELb0ELb1ELb1ELb1ELb0ELb1ELb0EEENS1_21CollectiveEpilogueFwdIS9_NS6_IJNS7_ILi1EEESF_SF_EEESA_SC_Li256ELb1ELb1ELb0ELb0EEENS1_19SingleTileSchedulerILb1ELb0ELb1ELi128EEEEEEEEEvNT_6ParamsE,"a",@progbits
	.sectionflags	@""
	.align	4
.nv.constant0._ZN7cutlass13device_kernelIN5flash19enable_sm80_to_sm89INS1_16FlashAttnFwdSm80INS1_25CollectiveMainloopFwdSm80ILi8ELi1ELb1EN4cute5tupleIJNS5_1CILi128EEES8_S8_EEELi128ENS_10bfloat16_tEfNS_4arch4Sm80ELb0ELb0ELb1ELb1ELb1ELb0ELb1ELb0EEENS1_21CollectiveEpilogueFwdIS9_NS6_IJNS7_ILi1EEESF_SF_EEESA_SC_Li256ELb1ELb1ELb0ELb0EEENS1_19SingleTileSchedulerILb1ELb0ELb1ELi128EEEEEEEEEvNT_6ParamsE:
	.zero		1576


//--------------------- .nv.constant0._ZN7cutlass13device_kernelIN5flash19enable_sm80_to_sm89INS1_16FlashAttnFwdSm80INS1_25CollectiveMainloopFwdSm80ILi8ELi1ELb1EN4cute5tupleIJNS5_1CILi128EEES8_S8_EEELi128ENS_10bfloat16_tEfNS_4arch4Sm80ELb0ELb0ELb1ELb1ELb1ELb1ELb1ELb0EEENS1_21CollectiveEpilogueFwdIS9_NS6_IJNS7_ILi1EEESF_SF_EEESA_SC_Li256ELb1ELb1ELb0ELb0EEENS1_19SingleTileSchedulerILb1ELb0ELb1ELi128EEEEEEEEEvNT_6ParamsE --------------------------
	.section	.nv.constant0._ZN7cutlass13device_kernelIN5flash19enable_sm80_to_sm89INS1_16FlashAttnFwdSm80INS1_25CollectiveMainloopFwdSm80ILi8ELi1ELb1EN4cute5tupleIJNS5_1CILi128EEES8_S8_EEELi128ENS_10bfloat16_tEfNS_4arch4Sm80ELb0ELb0ELb1ELb1ELb1ELb1ELb1ELb0EEENS1_21CollectiveEpilogueFwdIS9_NS6_IJNS7_ILi1EEESF_SF_EEESA_SC_Li256ELb1ELb1ELb0ELb0EEENS1_19SingleTileSchedulerILb1ELb0ELb1ELi128EEEEEEEEEvNT_6ParamsE,"a",@progbits
	.sectionflags	@""
	.align	4
.nv.constant0._ZN7cutlass13device_kernelIN5flash19enable_sm80_to_sm89INS1_16FlashAttnFwdSm80INS1_25CollectiveMainloopFwdSm80ILi8ELi1ELb1EN4cute5tupleIJNS5_1CILi128EEES8_S8_EEELi128ENS_10bfloat16_tEfNS_4arch4Sm80ELb0ELb0ELb1ELb1ELb1ELb1ELb1ELb0EEENS1_21CollectiveEpilogueFwdIS9_NS6_IJNS7_ILi1EEESF_SF_EEESA_SC_Li256ELb1ELb1ELb0ELb0EEENS1_19SingleTileSchedulerILb1ELb0ELb1ELi128EEEEEEEEEvNT_6ParamsE:
	.zero		1576


//--------------------- .nv.constant0._ZN7cutlass13device_kernelIN5flash19enable_sm80_to_sm89INS1_16FlashAttnFwdSm80INS1_25CollectiveMainloopFwdSm80ILi8ELi1ELb1EN4cute5tupleIJNS5_1CILi128EEENS7_ILi96EEES8_EEELi128ENS_10bfloat16_tEfNS_4arch4Sm80ELb0ELb1ELb1ELb0ELb1ELb0ELb1ELb0EEENS1_21CollectiveEpilogueFwdINS6_IJS8_S8_S9_EEENS6_IJNS7_ILi1EEESH_SH_EEESB_SD_Li256ELb0ELb1ELb0ELb0EEENS1_19SingleTileSchedulerILb0ELb0ELb1ELi128EEEEEEEEEvNT_6ParamsE --------------------------
	.section	.nv.constant0._ZN7cutlass13device_kernelIN5flash19enable_sm80_to_sm89INS1_16FlashAttnFwdSm80INS1_25CollectiveMainloopFwdSm80ILi8ELi1ELb1EN4cute5tupleIJNS5_1CILi128EEENS7_ILi96EEES8_EEELi128ENS_10bfloat16_tEfNS_4arch4Sm80ELb0ELb1ELb1ELb0ELb1ELb0ELb1ELb0EEENS1_21CollectiveEpilogueFwdINS6_IJS8_S8_S9_EEENS6_IJNS7_ILi1EEESH_SH_EEESB_SD_Li256ELb0ELb1ELb0ELb0EEENS1_19SingleTileSchedulerILb0ELb0ELb1ELi128EEEEEEEEEvNT_6ParamsE,"a",@progbits
	.sectionflags	@""
	.align	4
.nv.constant0._ZN7cutlass13device_kernelIN5flash19enable_sm80_to_sm89INS1_16FlashAttnFwdSm80INS1_25CollectiveMainloopFwdSm80ILi8ELi1ELb1EN4cute5tupleIJNS5_1CILi128EEENS7_ILi96EEES8_EEELi128ENS_10bfloat16_tEfNS_4arch4Sm80ELb0ELb1ELb1ELb0ELb1ELb0ELb1ELb0EEENS1_21CollectiveEpilogueFwdINS6_IJS8_S8_S9_EEENS6_IJNS7_ILi1EEESH_SH_EEESB_SD_Li256ELb0ELb1ELb0ELb0EEENS1_19SingleTileSchedulerILb0ELb0ELb1ELi128EEEEEEEEEvNT_6ParamsE:
	.zero		1576


//--------------------- .nv.constant0._ZN7cutlass13device_kernelIN5flash19enable_sm80_to_sm89INS1_16FlashAttnFwdSm80INS1_25CollectiveMainloopFwdSm80ILi8ELi1ELb1EN4cute5tupleIJNS5_1CILi128EEENS7_ILi96EEES8_EEELi128ENS_10bfloat16_tEfNS_4arch4Sm80ELb0ELb1ELb1ELb1ELb1ELb0ELb1ELb0EEENS1_21CollectiveEpilogueFwdINS6_IJS8_S8_S9_EEENS6_IJNS7_ILi1EEESH_SH_EEESB_SD_Li256ELb1ELb1ELb0ELb0EEENS1_19SingleTileSchedulerILb1ELb0ELb1ELi128EEEEEEEEEvNT_6ParamsE --------------------------
	.section	.nv.constant0._ZN7cutlass13device_kernelIN5flash19enable_sm80_to_sm89INS1_16FlashAttnFwdSm80INS1_25CollectiveMainloopFwdSm80ILi8ELi1ELb1EN4cute5tupleIJNS5_1CILi128EEENS7_ILi96EEES8_EEELi128ENS_10bfloat16_tEfNS_4arch4Sm80ELb0ELb1ELb1ELb1ELb1ELb0ELb1ELb0EEENS1_21CollectiveEpilogueFwdINS6_IJS8_S8_S9_EEENS6_IJNS7_ILi1EEESH_SH_EEESB_SD_Li256ELb1ELb1ELb0ELb0EEENS1_19SingleTileSchedulerILb1ELb0ELb1ELi128EEEEEEEEEvNT_6ParamsE,"a",@progbits
	.sectionflags	@""
	.align	4
.nv.constant0._ZN7cutlass13device_kernelIN5flash19enable_sm80_to_sm89INS1_16FlashAttnFwdSm80INS1_25CollectiveMainloopFwdSm80ILi8ELi1ELb1EN4cute5tupleIJNS5_1CILi128EEENS7_ILi96EEES8_EEELi128ENS_10bfloat16_tEfNS_4arch4Sm80ELb0ELb1ELb1ELb1ELb1ELb0ELb1ELb0EEENS1_21CollectiveEpilogueFwdINS6_IJS8_S8_S9_EEENS6_IJNS7_ILi1EEESH_SH_EEESB_SD_Li256ELb1ELb1ELb0ELb0EEENS1_19SingleTileSchedulerILb1ELb0ELb1ELi128EEEEEEEEEvNT_6ParamsE:
	.zero		1576


//--------------------- .nv.constant0._ZN7cutlass13device_kernelIN5flash19enable_sm80_to_sm89INS1_16FlashAttnFwdSm80INS1_25CollectiveMainloopFwdSm80ILi8ELi1ELb1EN4cute5tupleIJNS5_1CILi128EEENS7_ILi96EEES8_EEELi128ENS_10bfloat16_tEfNS_4arch4Sm80ELb0ELb1ELb1ELb1ELb1ELb1ELb1ELb0EEENS1_21CollectiveEpilogueFwdINS6_IJS8_S8_S9_EEENS6_IJNS7_ILi1EEESH_SH_EEESB_SD_Li256ELb1ELb1ELb0ELb0EEENS1_19SingleTileSchedulerILb1ELb0ELb1ELi128EEEEEEEEEvNT_6ParamsE --------------------------
	.section	.nv.constant0._ZN7cutlass13device_kernelIN5flash19enable_sm80_to_sm89INS1_16FlashAttnFwdSm80INS1_25CollectiveMainloopFwdSm80ILi8ELi1ELb1EN4cute5tupleIJNS5_1CILi128EEENS7_ILi96EEES8_EEELi128ENS_10bfloat16_tEfNS_4arch4Sm80ELb0ELb1ELb1ELb1ELb1ELb1ELb1ELb0EEENS1_21CollectiveEpilogueFwdINS6_IJS8_S8_S9_EEENS6_IJNS7_ILi1EEESH_SH_EEESB_SD_Li256ELb1ELb1ELb0ELb0EEENS1_19SingleTileSchedulerILb1ELb0ELb1ELi128EEEEEEEEEvNT_6ParamsE,"a",@progbits
	.sectionflags	@""
	.align	4
.nv.constant0._ZN7cutlass13device_kernelIN5flash19enable_sm80_to_sm89INS1_16FlashAttnFwdSm80INS1_25CollectiveMainloopFwdSm80ILi8ELi1ELb1EN4cute5tupleIJNS5_1CILi128EEENS7_ILi96EEES8_EEELi128ENS_10bfloat16_tEfNS_4arch4Sm80ELb0ELb1ELb1ELb1ELb1ELb1ELb1ELb0EEENS1_21CollectiveEpilogueFwdINS6_IJS8_S8_S9_EEENS6_IJNS7_ILi1EEESH_SH_EEESB_SD_Li256ELb1ELb1ELb0ELb0EEENS1_19SingleTileSchedulerILb1ELb0ELb1ELi128EEEEEEEEEvNT_6ParamsE:
	.zero		1576


//--------------------- .nv.constant0._ZN7cutlass13device_kernelIN5flash19enable_sm80_to_sm89INS1_16FlashAttnFwdSm80INS1_25CollectiveMainloopFwdSm80ILi8ELi1ELb1EN4cute5tupleIJNS5_1CILi128EEES8_S8_EEELi128ENS_10bfloat16_tEfNS_4arch4Sm80ELb1ELb0ELb1ELb0ELb1ELb0ELb1ELb0EEENS1_21CollectiveEpilogueFwdIS9_NS6_IJNS7_ILi1EEESF_SF_EEESA_SC_Li256ELb0ELb1ELb0ELb0EEENS1_30DynamicPersistentTileSchedulerILi256ELi256ELb0ELb1ELb0EEEEEEEEEvNT_6ParamsE --------------------------
	.section	.nv.constant0._ZN7cutlass13device_kernelIN5flash19enable_sm80_to_sm89INS1_16FlashAttnFwdSm80INS1_25CollectiveMainloopFwdSm80ILi8ELi1ELb1EN4cute5tupleIJNS5_1CILi128EEES8_S8_EEELi128ENS_10bfloat16_tEfNS_4arch4Sm80ELb1ELb0ELb1ELb0ELb1ELb0ELb1ELb0EEENS1_21CollectiveEpilogueFwdIS9_NS6_IJNS7_ILi1EEESF_SF_EEESA_SC_Li256ELb0ELb1ELb0ELb0EEENS1_30DynamicPersistentTileSchedulerILi256ELi256ELb0ELb1ELb0EEEEEEEEEvNT_6ParamsE,"a",@progbits
	.sectionflags	@""
	.align	4
.nv.constant0._ZN7cutlass13device_kernelIN5flash19enable_sm80_to_sm89INS1_16FlashAttnFwdSm80INS1_25CollectiveMainloopFwdSm80ILi8ELi1ELb1EN4cute5tupleIJNS5_1CILi128EEES8_S8_EEELi128ENS_10bfloat16_tEfNS_4arch4Sm80ELb1ELb0ELb1ELb0ELb1ELb0ELb1ELb0EEENS1_21CollectiveEpilogueFwdIS9_NS6_IJNS7_ILi1EEESF_SF_EEESA_SC_Li256ELb0ELb1ELb0ELb0EEENS1_30DynamicPersistentTileSchedulerILi256ELi256ELb0ELb1ELb0EEEEEEEEEvNT_6ParamsE:
	.zero		1592


//--------------------- .nv.constant0._ZN7cutlass13device_kernelIN5flash19enable_sm80_to_sm89INS1_16FlashAttnFwdSm80INS1_25CollectiveMainloopFwdSm80ILi8ELi1ELb1EN4cute5tupleIJNS5_1CILi128EEES8_S8_EEELi128ENS_10bfloat16_tEfNS_4arch4Sm80ELb1ELb0ELb1ELb1ELb1ELb0ELb1ELb0EEENS1_21CollectiveEpilogueFwdIS9_NS6_IJNS7_ILi1EEESF_SF_EEESA_SC_Li256ELb1ELb1ELb0ELb0EEENS1_19SingleTileSchedulerILb1ELb0ELb1ELi128EEEEEEEEEvNT_6ParamsE --------------------------
	.section	.nv.constant0._ZN7cutlass13device_kernelIN5flash19enable_sm80_to_sm89INS1_16FlashAttnFwdSm80INS1_25CollectiveMainloopFwdSm80ILi8ELi1ELb1EN4cute5tupleIJNS5_1CILi128EEES8_S8_EEELi128ENS_10bfloat16_tEfNS_4arch4Sm80ELb1ELb0ELb1ELb1ELb1ELb0ELb1ELb0EEENS1_21CollectiveEpilogueFwdIS9_NS6_IJNS7_ILi1EEESF_SF_EEESA_SC_Li256ELb1ELb1ELb0ELb0EEENS1_19SingleTileSchedulerILb1ELb0ELb1ELi128EEEEEEEEEvNT_6ParamsE,"a",@progbits
	.sectionflags	@""
	.align	4
.nv.constant0._ZN7cutlass13device_kernelIN5flash19enable_sm80_to_sm89INS1_16FlashAttnFwdSm80INS1_25CollectiveMainloopFwdSm80ILi8ELi1ELb1EN4cute5tupleIJNS5_1CILi128EEES8_S8_EEELi128ENS_10bfloat16_tEfNS_4arch4Sm80ELb1ELb0ELb1ELb1ELb1ELb0ELb1ELb0EEENS1_21CollectiveEpilogueFwdIS9_NS6_IJNS7_ILi1EEESF_SF_EEESA_SC_Li256ELb1ELb1ELb0ELb0EEENS1_19SingleTileSchedulerILb1ELb0ELb1ELi128EEEEEEEEEvNT_6ParamsE:
	.zero		1576


//--------------------- .nv.constant0._ZN7cutlass13device_kernelIN5flash19enable_sm80_to_sm89INS1_16FlashAttnFwdSm80INS1_25CollectiveMainloopFwdSm80ILi8ELi1ELb1EN4cute5tupleIJNS5_1CILi128EEES8_S8_EEELi128ENS_10bfloat16_tEfNS_4arch4Sm80ELb1ELb0ELb1ELb1ELb1ELb1ELb1ELb0EEENS1_21CollectiveEpilogueFwdIS9_NS6_IJNS7_ILi1EEESF_SF_EEESA_SC_Li256ELb1ELb1ELb0ELb0EEENS1_19SingleTileSchedulerILb1ELb0ELb1ELi128EEEEEEEEEvNT_6ParamsE --------------------------
	.section	.nv.constant0._ZN7cutlass13device_kernelIN5flash19enable_sm80_to_sm89INS1_16FlashAttnFwdSm80INS1_25CollectiveMainloopFwdSm80ILi8ELi1ELb1EN4cute5tupleIJNS5_1CILi128EEES8_S8_EEELi128ENS_10bfloat16_tEfNS_4arch4Sm80ELb1ELb0ELb1ELb1ELb1ELb1ELb1ELb0EEENS1_21CollectiveEpilogueFwdIS9_NS6_IJNS7_ILi1EEESF_SF_EEESA_SC_Li256ELb1ELb1ELb0ELb0EEENS1_19SingleTileSchedulerILb1ELb0ELb1ELi128EEEEEEEEEvNT_6ParamsE,"a",@progbits
	.sectionflags	@""
	.align	4
.nv.constant0._ZN7cutlass13device_kernelIN5flash19enable_sm80_to_sm89INS1_16FlashAttnFwdSm80INS1_25CollectiveMainloopFwdSm80ILi8ELi1ELb1EN4cute5tupleIJNS5_1CILi128EEES8_S8_EEELi128ENS_10bfloat16_tEfNS_4arch4Sm80ELb1ELb0ELb1ELb1ELb1ELb1ELb1ELb0EEENS1_21CollectiveEpilogueFwdIS9_NS6_IJNS7_ILi1EEESF_SF_EEESA_SC_Li256ELb1ELb1ELb0ELb0EEENS1_19SingleTileSchedulerILb1ELb0ELb1ELi128EEEEEEEEEvNT_6ParamsE:
	.zero		1576


//--------------------- .nv.constant0._ZN7cutlass13device_kernelIN5flash19enable_sm80_to_sm89INS1_16FlashAttnFwdSm80INS1_25CollectiveMainloopFwdSm80ILi4ELi1ELb0EN4cute5tupleIJNS5_1CILi128EEENS7_ILi64EEES8_EEELi128ENS_10bfloat16_tEfNS_4arch4Sm80ELb0ELb0ELb1ELb0ELb1ELb0ELb1ELb0EEENS1_21CollectiveEpilogueFwdINS6_IJS8_S8_S9_EEENS6_IJNS7_ILi1EEESH_SH_EEESB_SD_Li128ELb0ELb1ELb0ELb0EEENS1_19SingleTileSchedulerILb0ELb0ELb1ELi128EEEEEEEEEvNT_6ParamsE --------------------------
	.section	.nv.constant0._ZN7cutlass13device_kernelIN5flash19enable_sm80_to_sm89INS1_16FlashAttnFwdSm80INS1_25CollectiveMainloopFwdSm80ILi4ELi1ELb0EN4cute5tupleIJNS5_1CILi128EEENS7_ILi64EEES8_EEELi128ENS_10bfloat16_tEfNS_4arch4Sm80ELb0ELb0ELb1ELb0ELb1ELb0ELb1ELb0EEENS1_21CollectiveEpilogueFwdINS6_IJS8_S8_S9_EEENS6_IJNS7_ILi1EEESH_SH_EEESB_SD_Li128ELb0ELb1ELb0ELb0EEENS1_19SingleTileSchedulerILb0ELb0ELb1ELi128EEEEEEEEEvNT_6ParamsE,"a",@progbits
	.sectionflags	@""
	.align	4
.nv.constant0._ZN7cutlass13device_kernelIN5flash19enable_sm80_to_sm89INS1_16FlashAttnFwdSm80INS1_25CollectiveMainloopFwdSm80ILi4ELi1ELb0EN4cute5tupleIJNS5_1CILi128EEENS7_ILi64EEES8_EEELi128ENS_10bfloat16_tEfNS_4arch4Sm80ELb0ELb0ELb1ELb0ELb1ELb0ELb1ELb0EEENS1_21CollectiveEpilogueFwdINS6_IJS8_S8_S9_EEENS6_IJNS7_ILi1EEESH_SH_EEESB_SD_Li128ELb0ELb1ELb0ELb0EEENS1_19SingleTileSchedulerILb0ELb0ELb1ELi128EEEEEEEEEvNT_6ParamsE:
	.zero		1576


//--------------------- .nv.constant0._ZN7cutlass13device_kernelIN5flash19enable_sm80_to_sm89INS1_16FlashAttnFwdSm80INS1_25CollectiveMainloopFwdSm80ILi4ELi1ELb0EN4cute5tupleIJNS5_1CILi128EEENS7_ILi64EEES8_EEELi128ENS_10bfloat16_tEfNS_4arch4Sm80ELb0ELb0ELb1ELb1ELb1ELb0ELb1ELb0EEENS1_21CollectiveEpilogueFwdINS6_IJS8_S8_S9_EEENS6_IJNS7_ILi1EEESH_SH_EEESB_SD_Li128ELb1ELb1ELb0ELb0EEENS1_19SingleTileSchedulerILb1ELb0ELb1ELi128EEEEEEEEEvNT_6ParamsE --------------------------
	.section	.nv.constant0._ZN7cutlass13device_kernelIN5flash19enable_sm80_to_sm89INS1_16FlashAttnFwdSm80INS1_25CollectiveMainloopFwdSm80ILi4ELi1ELb0EN4cute5tupleIJNS5_1CILi128EEENS7_ILi64EEES8_EEELi128ENS_10bfloat16_tEfNS_4arch4Sm80ELb0ELb0ELb1ELb1ELb1ELb0ELb1ELb0EEENS1_21CollectiveEpilogueFwdINS6_IJS8_S8_S9_EEENS6_IJNS7_ILi1EEESH_SH_EEESB_SD_Li128ELb1ELb1ELb0ELb0EEENS1_19SingleTileSchedulerILb1ELb0ELb1ELi128EEEEEEEEEvNT_6ParamsE,"a",@progbits
	.sectionflags	@""
	.align	4
.nv.constant0._ZN7cutlass13device_kernelIN5flash19enable_sm80_to_sm89INS1_16FlashAttnFwdSm80INS1_25CollectiveMainloopFwdSm80ILi4ELi1ELb0EN4cute5tupleIJNS5_1CILi128EEENS7_ILi64EEES8_EEELi128ENS_10bfloat16_tEfNS_4arch4Sm80ELb0ELb0ELb1ELb1ELb1ELb0ELb1ELb0EEENS1_21CollectiveEpilogueFwdINS6_IJS8_S8_S9_EEENS6_IJNS7_ILi1EEESH_SH_EEESB_SD_Li128ELb1ELb1ELb0ELb0EEENS1_19SingleTileSchedulerILb1ELb0ELb1ELi128EEEEEEEEEvNT_6ParamsE:
	.zero		1576


//--------------------- .nv.constant0._ZN7cutlass13device_kernelIN5flash19enable_sm80_to_sm89INS1_16FlashAttnFwdSm80INS1_25CollectiveMainloopFwdSm80ILi4ELi1ELb0EN4cute5tupleIJNS5_1CILi128EEENS7_ILi64EEES8_EEELi128ENS_10bfloat16_tEfNS_4arch4Sm80ELb0ELb0ELb1ELb1ELb1ELb1ELb1ELb0EEENS1_21CollectiveEpilogueFwdINS6_IJS8_S8_S9_EEENS6_IJNS7_ILi1EEESH_SH_EEESB_SD_Li128ELb1ELb1ELb0ELb0EEENS1_19SingleTileSchedulerILb1ELb0ELb1ELi128EEEEEEEEEvNT_6ParamsE --------------------------
	.section	.nv.constant0._ZN7cutlass13device_kernelIN5flash19enable_sm80_to_sm89INS1_16FlashAttnFwdSm80INS1_25CollectiveMainloopFwdSm80ILi4ELi1ELb0EN4cute5tupleIJNS5_1CILi128EEENS7_ILi64EEES8_EEELi128ENS_10bfloat16_tEfNS_4arch4Sm80ELb0ELb0ELb1ELb1ELb1ELb1ELb1ELb0EEENS1_21CollectiveEpilogueFwdINS6_IJS8_S8_S9_EEENS6_IJNS7_ILi1EEESH_SH_EEESB_SD_Li128ELb1ELb1ELb0ELb0EEENS1_19SingleTileSchedulerILb1ELb0ELb1ELi128EEEEEEEEEvNT_6ParamsE,"a",@progbits
	.sectionflags	@""
	.align	4
.nv.constant0._ZN7cutlass13device_kernelIN5flash19enable_sm80_to_sm89INS1_16FlashAttnFwdSm80INS1_25CollectiveMainloopFwdSm80ILi4ELi1ELb0EN4cute5tupleIJNS5_1CILi128EEENS7_ILi64EEES8_EEELi128ENS_10bfloat16_tEfNS_4arch4Sm80ELb0ELb0ELb1ELb1ELb1ELb1ELb1ELb0EEENS1_21CollectiveEpilogueFwdINS6_IJS8_S8_S9_EEENS6_IJNS7_ILi1EEESH_SH_EEESB_SD_Li128ELb1ELb1ELb0ELb0EEENS1_19SingleTileSchedulerILb1ELb0ELb1ELi128EEEEEEEEEvNT_6ParamsE:
	.zero		1576


//--------------------- .nv.constant0._ZN7cutlass13device_kernelIN5flash19enable_sm80_to_sm89INS1_16FlashAttnFwdSm80INS1_25CollectiveMainloopFwdSm80ILi4ELi1ELb0EN4cute5tupleIJNS5_1CILi128EEENS7_ILi48EEES8_EEELi128ENS_10bfloat16_tEfNS_4arch4Sm80ELb0ELb1ELb1ELb0ELb1ELb0ELb1ELb0EEENS1_21CollectiveEpilogueFwdINS6_IJS8_S8_S9_EEENS6_IJNS7_ILi1EEESH_SH_EEESB_SD_Li128ELb0ELb1ELb0ELb0EEENS1_19SingleTileSchedulerILb0ELb0ELb1ELi128EEEEEEEEEvNT_6ParamsE --------------------------
	.section	.nv.constant0._ZN7cutlass13device_kernelIN5flash19enable_sm80_to_sm89INS1_16FlashAttnFwdSm80INS1_25CollectiveMainloopFwdSm80ILi4ELi1ELb0EN4cute5tupleIJNS5_1CILi128EEENS7_ILi48EEES8_EEELi128ENS_10bfloat16_tEfNS_4arch4Sm80ELb0ELb1ELb1ELb0ELb1ELb0ELb1ELb0EEENS1_21CollectiveEpilogueFwdINS6_IJS8_S8_S9_EEENS6_IJNS7_ILi1EEESH_SH_EEESB_SD_Li128ELb0ELb1ELb0ELb0EEENS1_19SingleTileSchedulerILb0ELb0ELb1ELi128EEEEEEEEEvNT_6ParamsE,"a",@progbits
	.sectionflags	@""
	.align	4
.nv.constant0._ZN7cutlass13device_kernelIN5flash19enable_sm80_to_sm89INS1_16FlashAttnFwdSm80INS1_25CollectiveMainloopFwdSm80ILi4ELi1ELb0EN4cute5tupleIJNS5_1CILi128EEENS7_ILi48EEES8_EEELi128ENS_10bfloat16_tEfNS_4arch4Sm80ELb0ELb1ELb1ELb0ELb1ELb0ELb1ELb0EEENS1_21CollectiveEpilogueFwdINS6_IJS8_S8_S9_EEENS6_IJNS7_ILi1EEESH_SH_EEESB_SD_Li128ELb0ELb1ELb0ELb0EEENS1_19SingleTileSchedulerILb0ELb0ELb1ELi128EEEEEEEEEvNT_6ParamsE:
	.zero		1576


//--------------------- .nv.constant0._ZN7cutlass13device_kernelIN5flash19enable_sm80_to_sm89INS1_16FlashAttnFwdSm80INS1_25CollectiveMainloopFwdSm80ILi4ELi1ELb0EN4cute5tupleIJNS5_1CILi128EEENS7_ILi48EEES8_EEELi128ENS_10bfloat16_tEfNS_4arch4Sm80ELb0ELb1ELb1ELb1ELb1ELb0ELb1ELb0EEENS1_21CollectiveEpilogueFwdINS6_IJS8_S8_S9_EEENS6_IJNS7_ILi1EEESH_SH_EEESB_SD_Li128ELb1ELb1ELb0ELb0EEENS1_19SingleTileSchedulerILb1ELb0ELb1ELi128EEEEEEEEEvNT_6ParamsE --------------------------
	.section	.nv.constant0._ZN7cutlass13device_kernelIN5flash19enable_sm80_to_sm89INS1_16FlashAttnFwdSm80INS1_25CollectiveMainloopFwdSm80ILi4ELi1ELb0EN4cute5tupleIJNS5_1CILi128EEENS7_ILi48EEES8_EEELi128ENS_10bfloat16_tEfNS_4arch4Sm80ELb0ELb1ELb1ELb1ELb1ELb0ELb1ELb0EEENS1_21CollectiveEpilogueFwdINS6_IJS8_S8_S9_EEENS6_IJNS7_ILi1EEESH_SH_EEESB_SD_Li128ELb1ELb1ELb0ELb0EEENS1_19SingleTileSchedulerILb1ELb0ELb1ELi128EEEEEEEEEvNT_6ParamsE,"a",@progbits
	.sectionflags	@""
	.align	4
.nv.constant0._ZN7cutlass13device_kernelIN5flash19enable_sm80_to_sm89INS1_16FlashAttnFwdSm80INS1_25CollectiveMainloopFwdSm80ILi4ELi1ELb0EN4cute5tupleIJNS5_1CILi128EEENS7_ILi48EEES8_EEELi128ENS_10bfloat16_tEfNS_4arch4Sm80ELb0ELb1ELb1ELb1ELb1ELb0ELb1ELb0EEENS1_21CollectiveEpilogueFwdINS6_IJS8_S8_S9_EEENS6_IJNS7_ILi1EEESH_SH_EEESB_SD_Li128ELb1ELb1ELb0ELb0EEENS1_19SingleTileSchedulerILb1ELb0ELb1ELi128EEEEEEEEEvNT_6ParamsE:
	.zero		1576


//--------------------- .nv.constant0._ZN7cutlass13device_kernelIN5flash19enable_sm80_to_sm89INS1_16FlashAttnFwdSm80INS1_25CollectiveMainloopFwdSm80ILi4ELi1ELb0EN4cute5tupleIJNS5_1CILi128EEENS7_ILi48EEES8_EEELi128ENS_10bfloat16_tEfNS_4arch4Sm80ELb0ELb1ELb1ELb1ELb1ELb1ELb1ELb0EEENS1_21CollectiveEpilogueFwdINS6_IJS8_S8_S9_EEENS6_IJNS7_ILi1EEESH_SH_EEESB_SD_Li128ELb1ELb1ELb0ELb0EEENS1_19SingleTileSchedulerILb1ELb0ELb1ELi128EEEEEEEEEvNT_6ParamsE --------------------------
	.section	.nv.constant0._ZN7cutlass13device_kernelIN5flash19enable_sm80_to_sm89INS1_16FlashAttnFwdSm80INS1_25CollectiveMainloopFwdSm80ILi4ELi1ELb0EN4cute5tupleIJNS5_1CILi128EEENS7_ILi48EEES8_EEELi128ENS_10bfloat16_tEfNS_4arch4Sm80ELb0ELb1ELb1ELb1ELb1ELb1ELb1ELb0EEENS1_21CollectiveEpilogueFwdINS6_IJS8_S8_S9_EEENS6_IJNS7_ILi1EEESH_SH_EEESB_SD_Li128ELb1ELb1ELb0ELb0EEENS1_19SingleTileSchedulerILb1ELb0ELb1ELi128EEEEEEEEEvNT_6ParamsE,"a",@progbits
	.sectionflags	@""
	.align	4
.nv.constant0._ZN7cutlass13device_kernelIN5flash19enable_sm80_to_sm89INS1_16FlashAttnFwdSm80INS1_25CollectiveMainloopFwdSm80ILi4ELi1ELb0EN4cute5tupleIJNS5_1CILi128EEENS7_ILi48EEES8_EEELi128ENS_10bfloat16_tEfNS_4arch4Sm80ELb0ELb1ELb1ELb1ELb1ELb1ELb1ELb0EEENS1_21CollectiveEpilogueFwdINS6_IJS8_S8_S9_EEENS6_IJNS7_ILi1EEESH_SH_EEESB_SD_Li128ELb1ELb1ELb0ELb0EEENS1_19SingleTileSchedulerILb1ELb0ELb1ELi128EEEEEEEEEvNT_6ParamsE:
	.zero		1576


//--------------------- .nv.constant0._ZN7cutlass13device_kernelIN5flash19enable_sm80_to_sm89INS1_16FlashAttnFwdSm80INS1_25CollectiveMainloopFwdSm80ILi4ELi1ELb0EN4cute5tupleIJNS5_1CILi128EEENS7_ILi64EEES8_EEELi128ENS_10bfloat16_tEfNS_4arch4Sm80ELb1ELb0ELb1ELb0ELb1ELb0ELb1ELb0EEENS1_21CollectiveEpilogueFwdINS6_IJS8_S8_S9_EEENS6_IJNS7_ILi1EEESH_SH_EEESB_SD_Li128ELb0ELb1ELb0ELb0EEENS1_30DynamicPersistentTileSchedulerILi128ELi128ELb0ELb1ELb0EEEEEEEEEvNT_6ParamsE --------------------------
	.section	.nv.constant0._ZN7cutlass13device_kernelIN5flash19enable_sm80_to_sm89INS1_16FlashAttnFwdSm80INS1_25CollectiveMainloopFwdSm80ILi4ELi1ELb0EN4cute5tupleIJNS5_1CILi128EEENS7_ILi64EEES8_EEELi128ENS_10bfloat16_tEfNS_4arch4Sm80ELb1ELb0ELb1ELb0ELb1ELb0ELb1ELb0EEENS1_21CollectiveEpilogueFwdINS6_IJS8_S8_S9_EEENS6_IJNS7_ILi1EEESH_SH_EEESB_SD_Li128ELb0ELb1ELb0ELb0EEENS1_30DynamicPersistentTileSchedulerILi128ELi128ELb0ELb1ELb0EEEEEEEEEvNT_6ParamsE,"a",@progbits
	.sectionflags	@""
	.align	4
.nv.constant0._ZN7cutlass13device_kernelIN5flash19enable_sm80_to_sm89INS1_16FlashAttnFwdSm80INS1_25CollectiveMainloopFwdSm80ILi4ELi1ELb0EN4cute5tupleIJNS5_1CILi128EEENS7_ILi64EEES8_EEELi128ENS_10bfloat16_tEfNS_4arch4Sm80ELb1ELb0ELb1ELb0ELb1ELb0ELb1ELb0EEENS1_21CollectiveEpilogueFwdINS6_IJS8_S8_S9_EEENS6_IJNS7_ILi1EEESH_SH_EEESB_SD_Li128ELb0ELb1ELb0ELb0EEENS1_30DynamicPersistentTileSchedulerILi128ELi128ELb0ELb1ELb0EEEEEEEEEvNT_6ParamsE:
	.zero		1592


//--------------------- .nv.constant0._ZN7cutlass13device_kernelIN5flash19enable_sm80_to_sm89INS1_16FlashAttnFwdSm80INS1_25CollectiveMainloopFwdSm80ILi4ELi1ELb0EN4cute5tupleIJNS5_1CILi128EEENS7_ILi64EEES8_EEELi128ENS_10bfloat16_tEfNS_4arch4Sm80ELb1ELb0ELb1ELb1ELb1ELb0ELb1ELb0EEENS1_21CollectiveEpilogueFwdINS6_IJS8_S8_S9_EEENS6_IJNS7_ILi1EEESH_SH_EEESB_SD_Li128ELb1ELb1ELb0ELb0EEENS1_19SingleTileSchedulerILb1ELb0ELb1ELi128EEEEEEEEEvNT_6ParamsE --------------------------
	.section	.nv.constant0._ZN7cutlass13device_kernelIN5flash19enable_sm80_to_sm89INS1_16FlashAttnFwdSm80INS1_25CollectiveMainloopFwdSm80ILi4ELi1ELb0EN4cute5tupleIJNS5_1CILi128EEENS7_ILi64EEES8_EEELi128ENS_10bfloat16_tEfNS_4arch4Sm80ELb1ELb0ELb1ELb1ELb1ELb0ELb1ELb0EEENS1_21CollectiveEpilogueFwdINS6_IJS8_S8_S9_EEENS6_IJNS7_ILi1EEESH_SH_EEESB_SD_Li128ELb1ELb1ELb0ELb0EEENS1_19SingleTileSchedulerILb1ELb0ELb1ELi128EEEEEEEEEvNT_6ParamsE,"a",@progbits
	.sectionflags	@""
	.align	4
.nv.constant0._ZN7cutlass13device_kernelIN5flash19enable_sm80_to_sm89INS1_16FlashAttnFwdSm80INS1_25CollectiveMainloopFwdSm80ILi4ELi1ELb0EN4cute5tupleIJNS5_1CILi128EEENS7_ILi64EEES8_EEELi128ENS_10bfloat16_tEfNS_4arch4Sm80ELb1ELb0ELb1ELb1ELb1ELb0ELb1ELb0EEENS1_21CollectiveEpilogueFwdINS6_IJS8_S8_S9_EEENS6_IJNS7_ILi1EEESH_SH_EEESB_SD_Li128ELb1ELb1ELb0ELb0EEENS1_19SingleTileSchedulerILb1ELb0ELb1ELi128EEEEEEEEEvNT_6ParamsE:
	.zero		1576


//--------------------- .nv.constant0._ZN7cutlass13device_kernelIN5flash19enable_sm80_to_sm89INS1_16FlashAttnFwdSm80INS1_25CollectiveMainloopFwdSm80ILi4ELi1ELb0EN4cute5tupleIJNS5_1CILi128EEENS7_ILi64EEES8_EEELi128ENS_10bfloat16_tEfNS_4arch4Sm80ELb1ELb0ELb1ELb1ELb1ELb1ELb1ELb0EEENS1_21CollectiveEpilogueFwdINS6_IJS8_S8_S9_EEENS6_IJNS7_ILi1EEESH_SH_EEESB_SD_Li128ELb1ELb1ELb0ELb0EEENS1_19SingleTileSchedulerILb1ELb0ELb1ELi128EEEEEEEEEvNT_6ParamsE --------------------------
	.section	.nv.constant0._ZN7cutlass13device_kernelIN5flash19enable_sm80_to_sm89INS1_16FlashAttnFwdSm80INS1_25CollectiveMainloopFwdSm80ILi4ELi1ELb0EN4cute5tupleIJNS5_1CILi128EEENS7_ILi64EEES8_EEELi128ENS_10bfloat16_tEfNS_4arch4Sm80ELb1ELb0ELb1ELb1ELb1ELb1ELb1ELb0EEENS1_21CollectiveEpilogueFwdINS6_IJS8_S8_S9_EEENS6_IJNS7_ILi1EEESH_SH_EEESB_SD_Li128ELb1ELb1ELb0ELb0EEENS1_19SingleTileSchedulerILb1ELb0ELb1ELi128EEEEEEEEEvNT_6ParamsE,"a",@progbits
	.sectionflags	@""
	.align	4
.nv.constant0._ZN7cutlass13device_kernelIN5flash19enable_sm80_to_sm89INS1_16FlashAttnFwdSm80INS1_25CollectiveMainloopFwdSm80ILi4ELi1ELb0EN4cute5tupleIJNS5_1CILi128EEENS7_ILi64EEES8_EEELi128ENS_10bfloat16_tEfNS_4arch4Sm80ELb1ELb0ELb1ELb1ELb1ELb1ELb1ELb0EEENS1_21CollectiveEpilogueFwdINS6_IJS8_S8_S9_EEENS6_IJNS7_ILi1EEESH_SH_EEESB_SD_Li128ELb1ELb1ELb0ELb0EEENS1_19SingleTileSchedulerILb1ELb0ELb1ELi128EEEEEEEEEvNT_6ParamsE:
	.zero		1576


//--------------------- SYMBOLS --------------------------

	.type		.nv.reservedSmem.offset0,@object
	.size		.nv.reservedSmem.offset0,0x4
